	.target	sm_90a

	.elftype	@"ET_EXEC"


//--------------------- .note.nv.tkinfo           --------------------------
	.section	.note.nv.tkinfo,"",@"SHT_NOTE"
	.sectionflags	@"SHF_NOTE_NV_TKINFO"
	.tkinfo
        /*0018*/ 	.word	0x00000002
        /*0030*/ 	.string	""
        /*0030*/ 	.string	"ptxas"
        /*0030*/ 	.string	"Cuda compilation tools, release 13.0, V13.0.88"
        /*0030*/ 	.string	"Build cuda_13.0.r13.0/compiler.36424714_0"
        /*0030*/ 	.string	"-arch sm_90a -m 64 "



//--------------------- .note.nv.cuinfo           --------------------------
	.section	.note.nv.cuinfo,"",@"SHT_NOTE"
	.sectionflags	@"SHF_NOTE_NV_CUINFO"
        /*0018*/ 	.short	0x0002
        /*001a*/ 	.short	0x005a
        /*001c*/ 	.short	0x0082
	.zero		2


//--------------------- .nv.info                  --------------------------
	.section	.nv.info,"",@"SHT_CUDA_INFO"
	.align	4


	//----- nvinfo : EIATTR_REGCOUNT
	.align		4
        /*0000*/ 	.byte	0x04, 0x2f
        /*0002*/ 	.short	(.L_15 - .L_14)
	.align		4
.L_14:
        /*0004*/ 	.word	index@(_ZN7cutlass13device_kernelINS_4gemm6kernel13GemmUniversalIN4cute5tupleIJiiiiEEENS1_10collective13CollectiveMmaINS1_34MainloopSm90TmaGmmaWarpSpecializedILi6ENS5_IJNS4_1CILi1EEESB_SB_EEENS1_35KernelTmaWarpSpecializedCooperativeEEENS5_IJNSA_ILi128EEENSA_ILi64EEESG_EEENS_10tfloat32_tENS5_IJlSB_lEEESI_SJ_NS4_8TiledMMAINS4_8MMA_AtomIJNS4_4SM904GMMA29MMA_64x64x8_F32TF32TF32_SS_TNILNSN_7ScaleInE1ELSP_1EEEEEENS4_6LayoutINS5_IJNSA_ILi2EEESB_SB_EEENS5_IJSB_NSA_ILi0EEESV_EEEEENS5_IJNS4_10UnderscoreESY_SY_EEEEENS4_13SM90_TMA_LOADENS4_14ComposedLayoutINS4_7SwizzleILi3ELi4ELi3EEENS4_18smem_ptr_flag_bitsILi32EEENSS_INS5_IJNSA_ILi8EEENSA_ILi32EEEEEENS5_IJS18_SB_EEEEEEEvNS4_8identityES11_S1C_vS1D_EENS_8epilogue10collective6detail29Sm90TmaWarpSpecializedAdapterINS1G_15DefaultEpilogueISI_SJ_SJ_NS1F_6thread17LinearCombinationISI_Li1EffLNS1K_9ScaleType4KindE0ELNS_15FloatRoundStyleE2ESI_EENS1_15EpilogueDefaultEEEEEvvEEEEvNT_6ParamsE)
        /*0008*/ 	.word	0x000000a8


	//----- nvinfo : EIATTR_FRAME_SIZE
	.align		4
.L_15:
        /*000c*/ 	.byte	0x04, 0x11
        /*000e*/ 	.short	(.L_17 - .L_16)
	.align		4
.L_16:
        /*0010*/ 	.word	index@(_ZN7cutlass13device_kernelINS_4gemm6kernel13GemmUniversalIN4cute5tupleIJiiiiEEENS1_10collective13CollectiveMmaINS1_34MainloopSm90TmaGmmaWarpSpecializedILi6ENS5_IJNS4_1CILi1EEESB_SB_EEENS1_35KernelTmaWarpSpecializedCooperativeEEENS5_IJNSA_ILi128EEENSA_ILi64EEESG_EEENS_10tfloat32_tENS5_IJlSB_lEEESI_SJ_NS4_8TiledMMAINS4_8MMA_AtomIJNS4_4SM904GMMA29MMA_64x64x8_F32TF32TF32_SS_TNILNSN_7ScaleInE1ELSP_1EEEEEENS4_6LayoutINS5_IJNSA_ILi2EEESB_SB_EEENS5_IJSB_NSA_ILi0EEESV_EEEEENS5_IJNS4_10UnderscoreESY_SY_EEEEENS4_13SM90_TMA_LOADENS4_14ComposedLayoutINS4_7SwizzleILi3ELi4ELi3EEENS4_18smem_ptr_flag_bitsILi32EEENSS_INS5_IJNSA_ILi8EEENSA_ILi32EEEEEENS5_IJS18_SB_EEEEEEEvNS4_8identityES11_S1C_vS1D_EENS_8epilogue10collective6detail29Sm90TmaWarpSpecializedAdapterINS1G_15DefaultEpilogueISI_SJ_SJ_NS1F_6thread17LinearCombinationISI_Li1EffLNS1K_9ScaleType4KindE0ELNS_15FloatRoundStyleE2ESI_EENS1_15EpilogueDefaultEEEEEvvEEEEvNT_6ParamsE)
        /*0014*/ 	.word	0x00000000


	//----- nvinfo : EIATTR_MIN_STACK_SIZE
	.align		4
.L_17:
        /*0018*/ 	.byte	0x04, 0x12
        /*001a*/ 	.short	(.L_19 - .L_18)
	.align		4
.L_18:
        /*001c*/ 	.word	index@(_ZN7cutlass13device_kernelINS_4gemm6kernel13GemmUniversalIN4cute5tupleIJiiiiEEENS1_10collective13CollectiveMmaINS1_34MainloopSm90TmaGmmaWarpSpecializedILi6ENS5_IJNS4_1CILi1EEESB_SB_EEENS1_35KernelTmaWarpSpecializedCooperativeEEENS5_IJNSA_ILi128EEENSA_ILi64EEESG_EEENS_10tfloat32_tENS5_IJlSB_lEEESI_SJ_NS4_8TiledMMAINS4_8MMA_AtomIJNS4_4SM904GMMA29MMA_64x64x8_F32TF32TF32_SS_TNILNSN_7ScaleInE1ELSP_1EEEEEENS4_6LayoutINS5_IJNSA_ILi2EEESB_SB_EEENS5_IJSB_NSA_ILi0EEESV_EEEEENS5_IJNS4_10UnderscoreESY_SY_EEEEENS4_13SM90_TMA_LOADENS4_14ComposedLayoutINS4_7SwizzleILi3ELi4ELi3EEENS4_18smem_ptr_flag_bitsILi32EEENSS_INS5_IJNSA_ILi8EEENSA_ILi32EEEEEENS5_IJS18_SB_EEEEEEEvNS4_8identityES11_S1C_vS1D_EENS_8epilogue10collective6detail29Sm90TmaWarpSpecializedAdapterINS1G_15DefaultEpilogueISI_SJ_SJ_NS1F_6thread17LinearCombinationISI_Li1EffLNS1K_9ScaleType4KindE0ELNS_15FloatRoundStyleE2ESI_EENS1_15EpilogueDefaultEEEEEvvEEEEvNT_6ParamsE)
        /*0020*/ 	.word	0x00000000
.L_19:


//--------------------- .nv.compat                --------------------------
	.section	.nv.compat,"",@"SHT_CUDA_COMPAT_INFO"
	.align	4
        /*0000*/ 	.byte	0x02, 0x09, 0x01, 0x00, 0x02, 0x02, 0x04, 0x00, 0x02, 0x05, 0x05, 0x00, 0x03, 0x07, 0x01, 0x01
        /*0010*/ 	.byte	0x02, 0x03, 0x01, 0x00, 0x02, 0x06, 0x01, 0x00, 0x04, 0x0b, 0x08, 0x00, 0x00, 0x00, 0x00, 0x00
        /*0020*/ 	.byte	0x00, 0x00, 0x00, 0x00


//--------------------- .nv.info._ZN7cutlass13device_kernelINS_4gemm6kernel13GemmUniversalIN4cute5tupleIJiiiiEEENS1_10collective13CollectiveMmaINS1_34MainloopSm90TmaGmmaWarpSpecializedILi6ENS5_IJNS4_1CILi1EEESB_SB_EEENS1_35KernelTmaWarpSpecializedCooperativeEEENS5_IJNSA_ILi128EEENSA_ILi64EEESG_EEENS_10tfloat32_tENS5_IJlSB_lEEESI_SJ_NS4_8TiledMMAINS4_8MMA_AtomIJNS4_4SM904GMMA29MMA_64x64x8_F32TF32TF32_SS_TNILNSN_7ScaleInE1ELSP_1EEEEEENS4_6LayoutINS5_IJNSA_ILi2EEESB_SB_EEENS5_IJSB_NSA_ILi0EEESV_EEEEENS5_IJNS4_10UnderscoreESY_SY_EEEEENS4_13SM90_TMA_LOADENS4_14ComposedLayoutINS4_7SwizzleILi3ELi4ELi3EEENS4_18smem_ptr_flag_bitsILi32EEENSS_INS5_IJNSA_ILi8EEENSA_ILi32EEEEEENS5_IJS18_SB_EEEEEEEvNS4_8identityES11_S1C_vS1D_EENS_8epilogue10collective6detail29Sm90TmaWarpSpecializedAdapterINS1G_15DefaultEpilogueISI_SJ_SJ_NS1F_6thread17LinearCombinationISI_Li1EffLNS1K_9ScaleType4KindE0ELNS_15FloatRoundStyleE2ESI_EENS1_15EpilogueDefaultEEEEEvvEEEEvNT_6ParamsE --------------------------
	.section	.nv.info._ZN7cutlass13device_kernelINS_4gemm6kernel13GemmUniversalIN4cute5tupleIJiiiiEEENS1_10collective13CollectiveMmaINS1_34MainloopSm90TmaGmmaWarpSpecializedILi6ENS5_IJNS4_1CILi1EEESB_SB_EEENS1_35KernelTmaWarpSpecializedCooperativeEEENS5_IJNSA_ILi128EEENSA_ILi64EEESG_EEENS_10tfloat32_tENS5_IJlSB_lEEESI_SJ_NS4_8TiledMMAINS4_8MMA_AtomIJNS4_4SM904GMMA29MMA_64x64x8_F32TF32TF32_SS_TNILNSN_7ScaleInE1ELSP_1EEEEEENS4_6LayoutINS5_IJNSA_ILi2EEESB_SB_EEENS5_IJSB_NSA_ILi0EEESV_EEEEENS5_IJNS4_10UnderscoreESY_SY_EEEEENS4_13SM90_TMA_LOADENS4_14ComposedLayoutINS4_7SwizzleILi3ELi4ELi3EEENS4_18smem_ptr_flag_bitsILi32EEENSS_INS5_IJNSA_ILi8EEENSA_ILi32EEEEEENS5_IJS18_SB_EEEEEEEvNS4_8identityES11_S1C_vS1D_EENS_8epilogue10collective6detail29Sm90TmaWarpSpecializedAdapterINS1G_15DefaultEpilogueISI_SJ_SJ_NS1F_6thread17LinearCombinationISI_Li1EffLNS1K_9ScaleType4KindE0ELNS_15FloatRoundStyleE2ESI_EENS1_15EpilogueDefaultEEEEEvvEEEEvNT_6ParamsE,"",@"SHT_CUDA_INFO"
	.sectionflags	@""
	.align	4


	//----- nvinfo : EIATTR_CUDA_API_VERSION
	.align		4
        /*0000*/ 	.byte	0x04, 0x37
        /*0002*/ 	.short	(.L_21 - .L_20)
.L_20:
        /*0004*/ 	.word	0x00000082


	//----- nvinfo : EIATTR_KPARAM_INFO
	.align		4
.L_21:
        /*0008*/ 	.byte	0x04, 0x17
        /*000a*/ 	.short	(.L_23 - .L_22)
.L_22:
        /*000c*/ 	.word	0x00000000
        /*0010*/ 	.short	0x0000
        /*0012*/ 	.short	0x0070
        /*0014*/ 	.byte	0x00, 0xf0, 0x01, 0x10


	//----- nvinfo : EIATTR_SPARSE_MMA_MASK
	.align		4
.L_23:
        /*0018*/ 	.byte	0x03, 0x50
        /*001a*/ 	.short	0x0000


	//----- nvinfo : EIATTR_MAXREG_COUNT
	.align		4
        /*001c*/ 	.byte	0x03, 0x1b
        /*001e*/ 	.short	0x00a8


	//----- nvinfo : EIATTR_NUM_BARRIERS
	.align		4
        /*0020*/ 	.byte	0x02, 0x4c
        /*0022*/ 	.byte	0x01
	.zero		1


	//----- nvinfo : EIATTR_EXTERNS
	.align		4
        /*0024*/ 	.byte	0x04, 0x0f
        /*0026*/ 	.short	(.L_25 - .L_24)


	//   ....[0]....
	.align		4
.L_24:
        /*0028*/ 	.word	index@(__assertfail)


	//----- nvinfo : EIATTR_MERCURY_ISA_VERSION
	.align		4
.L_25:
        /*002c*/ 	.byte	0x03, 0x5f
        /*002e*/ 	.short	0x0101


	//----- nvinfo : EIATTR_INT_WARP_WIDE_INSTR_OFFSETS
	.align		4
        /*0030*/ 	.byte	0x04, 0x31
        /*0032*/ 	.short	(.L_27 - .L_26)


	//   ....[0]....
.L_26:
        /*0034*/ 	.word	0x00000430


	//   ....[1]....
        /*0038*/ 	.word	0x00000440


	//   ....[2]....
        /*003c*/ 	.word	0x00000500


	//----- nvinfo : EIATTR_COOP_GROUP_MASK_REGIDS
	.align		4
.L_27:
        /*0040*/ 	.byte	0x04, 0x29
        /*0042*/ 	.short	(.L_29 - .L_28)


	//   ....[0]....
.L_28:
        /*0044*/ 	.word	0xffffffff


	//   ....[1]....
        /*0048*/ 	.word	0xffffffff


	//   ....[2]....
        /*004c*/ 	.word	0xffffffff


	//   ....[3]....
        /*0050*/ 	.word	0xffffffff


	//   ....[4]....
        /*0054*/ 	.word	0xffffffff


	//----- nvinfo : EIATTR_COOP_GROUP_INSTR_OFFSETS
	.align		4
.L_29:
        /*0058*/ 	.byte	0x04, 0x28
        /*005a*/ 	.short	(.L_31 - .L_30)


	//   ....[0]....
.L_30:
        /*005c*/ 	.word	0x00000060


	//   ....[1]....
        /*0060*/ 	.word	0x00000070


	//   ....[2]....
        /*0064*/ 	.word	0x00000130


	//   ....[3]....
        /*0068*/ 	.word	0x00000300


	//   ....[4]....
        /*006c*/ 	.word	0x00001200


	//----- nvinfo : EIATTR_REG_RECONFIG
	.align		4
.L_31:
        /*0070*/ 	.byte	0x01, 0x54
	.zero		2


	//----- nvinfo : EIATTR_SYSCALL_OFFSETS
	.align		4
        /*0074*/ 	.byte	0x04, 0x46
        /*0076*/ 	.short	(.L_33 - .L_32)


	//   ....[0]....
.L_32:
        /*0078*/ 	.word	0x000013f0


	//----- nvinfo : EIATTR_MBARRIER_INSTR_OFFSETS
	.align		4
.L_33:
        /*007c*/ 	.byte	0x04, 0x39
        /*007e*/ 	.short	(.L_35 - .L_34)


	//   ....[0]....
.L_34:
        /*0080*/ 	.word	0x00000230
        /*0084*/ 	.word	0x000000ff
        /*0088*/ 	.word	0x00000000
        /*008c*/ 	.short	0x0100
        /*008e*/ 	.byte	0x08
	.zero		1


	//   ....[1]....
        /*0090*/ 	.word	0x00000240
        /*0094*/ 	.word	0x000000ff
        /*0098*/ 	.word	0x00000030
        /*009c*/ 	.short	0x0100
        /*009e*/ 	.byte	0x08
	.zero		1


	//   ....[2]....
        /*00a0*/ 	.word	0x00000250
        /*00a4*/ 	.word	0x000000ff
        /*00a8*/ 	.word	0x00000008
        /*00ac*/ 	.short	0x0100
        /*00ae*/ 	.byte	0x08
	.zero		1


	//   ....[3]....
        /*00b0*/ 	.word	0x00000260
        /*00b4*/ 	.word	0x000000ff
        /*00b8*/ 	.word	0x00000038
        /*00bc*/ 	.short	0x0100
        /*00be*/ 	.byte	0x08
	.zero		1


	//   ....[4]....
        /*00c0*/ 	.word	0x00000270
        /*00c4*/ 	.word	0x000000ff
        /*00c8*/ 	.word	0x00000010
        /*00cc*/ 	.short	0x0100
        /*00ce*/ 	.byte	0x08
	.zero		1


	//   ....[5]....
        /*00d0*/ 	.word	0x00000280
        /*00d4*/ 	.word	0x000000ff
        /*00d8*/ 	.word	0x00000040
        /*00dc*/ 	.short	0x0100
        /*00de*/ 	.byte	0x08
	.zero		1


	//   ....[6]....
        /*00e0*/ 	.word	0x00000290
        /*00e4*/ 	.word	0x000000ff
        /*00e8*/ 	.word	0x00000018
        /*00ec*/ 	.short	0x0100
        /*00ee*/ 	.byte	0x08
	.zero		1


	//   ....[7]....
        /*00f0*/ 	.word	0x000002a0
        /*00f4*/ 	.word	0x000000ff
        /*00f8*/ 	.word	0x00000048
        /*00fc*/ 	.short	0x0100
        /*00fe*/ 	.byte	0x08
	.zero		1


	//   ....[8]....
        /*0100*/ 	.word	0x000002b0
        /*0104*/ 	.word	0x000000ff
        /*0108*/ 	.word	0x00000020
        /*010c*/ 	.short	0x0100
        /*010e*/ 	.byte	0x08
	.zero		1


	//   ....[9]....
        /*0110*/ 	.word	0x000002c0
        /*0114*/ 	.word	0x000000ff
        /*0118*/ 	.word	0x00000050
        /*011c*/ 	.short	0x0100
        /*011e*/ 	.byte	0x08
	.zero		1


	//   ....[10]....
        /*0120*/ 	.word	0x000002d0
        /*0124*/ 	.word	0x000000ff
        /*0128*/ 	.word	0x00000028
        /*012c*/ 	.short	0x0100
        /*012e*/ 	.byte	0x08
	.zero		1


	//   ....[11]....
        /*0130*/ 	.word	0x000002e0
        /*0134*/ 	.word	0x000000ff
        /*0138*/ 	.word	0x00000058
        /*013c*/ 	.short	0x0100
        /*013e*/ 	.byte	0x08
	.zero		1


	//   ....[12]....
        /*0140*/ 	.word	0x00000580
        /*0144*/ 	.word	0x000000ff
        /*0148*/ 	.word	0x00000070
        /*014c*/ 	.short	0x0100
        /*014e*/ 	.byte	0x08
	.zero		1


	//   ....[13]....
        /*0150*/ 	.word	0x00000600
        /*0154*/ 	.word	0x000000ff
        /*0158*/ 	.word	0x00000078
        /*015c*/ 	.short	0x0100
        /*015e*/ 	.byte	0x08
	.zero		1


	//   ....[14]....
        /*0160*/ 	.word	0x00001470
        /*0164*/ 	.word	0x00000003
        /*0168*/ 	.word	0x00000000
        /*016c*/ 	.short	0x010a
        /*016e*/ 	.byte	0x3f
	.zero		1


	//   ....[15]....
        /*0170*/ 	.word	0x000014d0
        /*0174*/ 	.word	0x00000003
        /*0178*/ 	.word	0x00000000
        /*017c*/ 	.short	0x010a
        /*017e*/ 	.byte	0x3f
	.zero		1


	//   ....[16]....
        /*0180*/ 	.word	0x000019e0
        /*0184*/ 	.word	0x000000ff
        /*0188*/ 	.word	0x00000000
        /*018c*/ 	.short	0x010a
        /*018e*/ 	.byte	0x08
	.zero		1


	//   ....[17]....
        /*0190*/ 	.word	0x00001a20
        /*0194*/ 	.word	0x000000ff
        /*0198*/ 	.word	0x00000000
        /*019c*/ 	.short	0x010a
        /*019e*/ 	.byte	0x08
	.zero		1


	//   ....[18]....
        /*01a0*/ 	.word	0x00001e40
        /*01a4*/ 	.word	0x000000ff
        /*01a8*/ 	.word	0x00000000
        /*01ac*/ 	.short	0x0101
        /*01ae*/ 	.byte	0x07
	.zero		1


	//   ....[19]....
        /*01b0*/ 	.word	0x00002020
        /*01b4*/ 	.word	0x000000ff
        /*01b8*/ 	.word	0x00000000
        /*01bc*/ 	.short	0x0101
        /*01be*/ 	.byte	0x06
	.zero		1


	//   ....[20]....
        /*01c0*/ 	.word	0x00005350
        /*01c4*/ 	.word	0x0000000e
        /*01c8*/ 	.word	0x00000030
        /*01cc*/ 	.short	0x010a
        /*01ce*/ 	.byte	0x3f
	.zero		1


	//   ....[21]....
        /*01d0*/ 	.word	0x000057a0
        /*01d4*/ 	.word	0x00000006
        /*01d8*/ 	.word	0x00000078
        /*01dc*/ 	.short	0x0101
        /*01de*/ 	.byte	0x3f
	.zero		1


	//   ....[22]....
        /*01e0*/ 	.word	0x00005ec0
        /*01e4*/ 	.word	0x00000007
        /*01e8*/ 	.word	0x00000000
        /*01ec*/ 	.short	0x010a
        /*01ee*/ 	.byte	0x3f
	.zero		1


	//   ....[23]....
        /*01f0*/ 	.word	0x00005f40
        /*01f4*/ 	.word	0x00000009
        /*01f8*/ 	.word	0x00000000
        /*01fc*/ 	.short	0x010a
        /*01fe*/ 	.byte	0x3f
	.zero		1


	//   ....[24]....
        /*0200*/ 	.word	0x00005fd0
        /*0204*/ 	.word	0x00000006
        /*0208*/ 	.word	0x00000000
        /*020c*/ 	.short	0x010a
        /*020e*/ 	.byte	0x3f
	.zero		1


	//   ....[25]....
        /*0210*/ 	.word	0x00006060
        /*0214*/ 	.word	0x00000009
        /*0218*/ 	.word	0x00000000
        /*021c*/ 	.short	0x010a
        /*021e*/ 	.byte	0x3f
	.zero		1


	//   ....[26]....
        /*0220*/ 	.word	0x000060f0
        /*0224*/ 	.word	0x00000006
        /*0228*/ 	.word	0x00000000
        /*022c*/ 	.short	0x010a
        /*022e*/ 	.byte	0x3f
	.zero		1


	//   ....[27]....
        /*0230*/ 	.word	0x00006180
        /*0234*/ 	.word	0x00000003
        /*0238*/ 	.word	0x00000000
        /*023c*/ 	.short	0x010a
        /*023e*/ 	.byte	0x3f
	.zero		1


	//   ....[28]....
        /*0240*/ 	.word	0x000061e0
        /*0244*/ 	.word	0x00000003
        /*0248*/ 	.word	0x00000000
        /*024c*/ 	.short	0x010a
        /*024e*/ 	.byte	0x3f
	.zero		1


	//   ....[29]....
        /*0250*/ 	.word	0x00006240
        /*0254*/ 	.word	0x00000004
        /*0258*/ 	.word	0x00000000
        /*025c*/ 	.short	0x010a
        /*025e*/ 	.byte	0x3f
	.zero		1


	//   ....[30]....
        /*0260*/ 	.word	0x00006310
        /*0264*/ 	.word	0x0000000e
        /*0268*/ 	.word	0x00000030
        /*026c*/ 	.short	0x010a
        /*026e*/ 	.byte	0x3f
	.zero		1


	//   ....[31]....
        /*0270*/ 	.word	0x000063e0
        /*0274*/ 	.word	0x00000007
        /*0278*/ 	.word	0x00000000
        /*027c*/ 	.short	0x010a
        /*027e*/ 	.byte	0x3f
	.zero		1


	//   ....[32]....
        /*0280*/ 	.word	0x00006430
        /*0284*/ 	.word	0x00000009
        /*0288*/ 	.word	0x00000000
        /*028c*/ 	.short	0x010a
        /*028e*/ 	.byte	0x3f
	.zero		1


	//   ....[33]....
        /*0290*/ 	.word	0x00006480
        /*0294*/ 	.word	0x00000006
        /*0298*/ 	.word	0x00000000
        /*029c*/ 	.short	0x010a
        /*029e*/ 	.byte	0x3f
	.zero		1


	//   ....[34]....
        /*02a0*/ 	.word	0x000064d0
        /*02a4*/ 	.word	0x00000009
        /*02a8*/ 	.word	0x00000000
        /*02ac*/ 	.short	0x010a
        /*02ae*/ 	.byte	0x3f
	.zero		1


	//   ....[35]....
        /*02b0*/ 	.word	0x00006520
        /*02b4*/ 	.word	0x00000006
        /*02b8*/ 	.word	0x00000000
        /*02bc*/ 	.short	0x010a
        /*02be*/ 	.byte	0x3f
	.zero		1


	//----- nvinfo : EIATTR_NUM_MBARRIERS
	.align		4
.L_35:
        /*02c0*/ 	.byte	0x03, 0x38
        /*02c2*/ 	.short	0x000e


	//----- nvinfo : EIATTR_EXIT_INSTR_OFFSETS
	.align		4
        /*02c4*/ 	.byte	0x04, 0x1c
        /*02c6*/ 	.short	(.L_37 - .L_36)


	//   ....[0]....
.L_36:
        /*02c8*/ 	.word	0x000006a0


	//   ....[1]....
        /*02cc*/ 	.word	0x00000f60


	//   ....[2]....
        /*02d0*/ 	.word	0x00004a30


	//   ....[3]....
        /*02d4*/ 	.word	0x00005060


	//   ....[4]....
        /*02d8*/ 	.word	0x000061d0


	//----- nvinfo : EIATTR_MAX_THREADS
	.align		4
.L_37:
        /*02dc*/ 	.byte	0x04, 0x05
        /*02de*/ 	.short	(.L_39 - .L_38)
.L_38:
        /*02e0*/ 	.word	0x00000180
        /*02e4*/ 	.word	0x00000001
        /*02e8*/ 	.word	0x00000001


	//----- nvinfo : EIATTR_CRS_STACK_SIZE
	.align		4
.L_39:
        /*02ec*/ 	.byte	0x04, 0x1e
        /*02ee*/ 	.short	(.L_41 - .L_40)
.L_40:
        /*02f0*/ 	.word	0x00000000


	//----- nvinfo : EIATTR_CBANK_PARAM_SIZE
	.align		4
.L_41:
        /*02f4*/ 	.byte	0x03, 0x19
        /*02f6*/ 	.short	0x0470


	//----- nvinfo : EIATTR_PARAM_CBANK
	.align		4
        /*02f8*/ 	.byte	0x04, 0x0a
        /*02fa*/ 	.short	(.L_43 - .L_42)
	.align		4
.L_42:
        /*02fc*/ 	.word	index@(.nv.constant0._ZN7cutlass13device_kernelINS_4gemm6kernel13GemmUniversalIN4cute5tupleIJiiiiEEENS1_10collective13CollectiveMmaINS1_34MainloopSm90TmaGmmaWarpSpecializedILi6ENS5_IJNS4_1CILi1EEESB_SB_EEENS1_35KernelTmaWarpSpecializedCooperativeEEENS5_IJNSA_ILi128EEENSA_ILi64EEESG_EEENS_10tfloat32_tENS5_IJlSB_lEEESI_SJ_NS4_8TiledMMAINS4_8MMA_AtomIJNS4_4SM904GMMA29MMA_64x64x8_F32TF32TF32_SS_TNILNSN_7ScaleInE1ELSP_1EEEEEENS4_6LayoutINS5_IJNSA_ILi2EEESB_SB_EEENS5_IJSB_NSA_ILi0EEESV_EEEEENS5_IJNS4_10UnderscoreESY_SY_EEEEENS4_13SM90_TMA_LOADENS4_14ComposedLayoutINS4_7SwizzleILi3ELi4ELi3EEENS4_18smem_ptr_flag_bitsILi32EEENSS_INS5_IJNSA_ILi8EEENSA_ILi32EEEEEENS5_IJS18_SB_EEEEEEEvNS4_8identityES11_S1C_vS1D_EENS_8epilogue10collective6detail29Sm90TmaWarpSpecializedAdapterINS1G_15DefaultEpilogueISI_SJ_SJ_NS1F_6thread17LinearCombinationISI_Li1EffLNS1K_9ScaleType4KindE0ELNS_15FloatRoundStyleE2ESI_EENS1_15EpilogueDefaultEEEEEvvEEEEvNT_6ParamsE)
        /*0300*/ 	.short	0x0210
        /*0302*/ 	.short	0x0470


	//----- nvinfo : EIATTR_SW_WAR
	.align		4
.L_43:
        /*0304*/ 	.byte	0x04, 0x36
        /*0306*/ 	.short	(.L_45 - .L_44)
.L_44:
        /*0308*/ 	.word	0x00000008
.L_45:


//--------------------- .nv.callgraph             --------------------------
	.section	.nv.callgraph,"",@"SHT_CUDA_CALLGRAPH"
	.align	4
	.sectionentsize	8
	.align		4
        /*0000*/ 	.word	0x00000000
	.align		4
        /*0004*/ 	.word	0xffffffff
	.align		4
        /*0008*/ 	.word	index@(_ZN7cutlass13device_kernelINS_4gemm6kernel13GemmUniversalIN4cute5tupleIJiiiiEEENS1_10collective13CollectiveMmaINS1_34MainloopSm90TmaGmmaWarpSpecializedILi6ENS5_IJNS4_1CILi1EEESB_SB_EEENS1_35KernelTmaWarpSpecializedCooperativeEEENS5_IJNSA_ILi128EEENSA_ILi64EEESG_EEENS_10tfloat32_tENS5_IJlSB_lEEESI_SJ_NS4_8TiledMMAINS4_8MMA_AtomIJNS4_4SM904GMMA29MMA_64x64x8_F32TF32TF32_SS_TNILNSN_7ScaleInE1ELSP_1EEEEEENS4_6LayoutINS5_IJNSA_ILi2EEESB_SB_EEENS5_IJSB_NSA_ILi0EEESV_EEEEENS5_IJNS4_10UnderscoreESY_SY_EEEEENS4_13SM90_TMA_LOADENS4_14ComposedLayoutINS4_7SwizzleILi3ELi4ELi3EEENS4_18smem_ptr_flag_bitsILi32EEENSS_INS5_IJNSA_ILi8EEENSA_ILi32EEEEEENS5_IJS18_SB_EEEEEEEvNS4_8identityES11_S1C_vS1D_EENS_8epilogue10collective6detail29Sm90TmaWarpSpecializedAdapterINS1G_15DefaultEpilogueISI_SJ_SJ_NS1F_6thread17LinearCombinationISI_Li1EffLNS1K_9ScaleType4KindE0ELNS_15FloatRoundStyleE2ESI_EENS1_15EpilogueDefaultEEEEEvvEEEEvNT_6ParamsE)
	.align		4
        /*000c*/ 	.word	index@(__assertfail)
	.align		4
        /*0010*/ 	.word	0x00000000
	.align		4
        /*0014*/ 	.word	0xfffffffe
	.align		4
        /*0018*/ 	.word	0x00000000
	.align		4
        /*001c*/ 	.word	0xfffffffd
	.align		4
        /*0020*/ 	.word	0x00000000
	.align		4
        /*0024*/ 	.word	0xfffffffc


//--------------------- .nv.constant4             --------------------------
	.section	.nv.constant4,"a",@progbits
	.align	8
	.align		8
.nv.constant4:
        /*0000*/ 	.dword	__assertfail
	.align		8
        /*0008*/ 	.dword	__unnamed_1
	.align		8
        /*0010*/ 	.dword	_ZN40_INTERNAL_bda69d07_4_k_cu_5f6b82ce_289724cuda3std3__45__cpo5beginE
	.align		8
        /*0018*/ 	.dword	_ZN40_INTERNAL_bda69d07_4_k_cu_5f6b82ce_289724cuda3std3__45__cpo3endE
	.align		8
        /*0020*/ 	.dword	_ZN40_INTERNAL_bda69d07_4_k_cu_5f6b82ce_289724cuda3std3__45__cpo6cbeginE
	.align		8
        /*0028*/ 	.dword	_ZN40_INTERNAL_bda69d07_4_k_cu_5f6b82ce_289724cuda3std3__45__cpo4cendE
	.align		8
        /*0030*/ 	.dword	_ZN40_INTERNAL_bda69d07_4_k_cu_5f6b82ce_289724cuda3std3__442_GLOBAL__N__bda69d07_4_k_cu_5f6b82ce_289726ignoreE
	.align		8
        /*0038*/ 	.dword	_ZN40_INTERNAL_bda69d07_4_k_cu_5f6b82ce_289724cuda3std3__419piecewise_constructE
	.align		8
        /*0040*/ 	.dword	_ZN40_INTERNAL_bda69d07_4_k_cu_5f6b82ce_289724cuda3std3__48in_placeE
	.align		8
        /*0048*/ 	.dword	_ZN40_INTERNAL_bda69d07_4_k_cu_5f6b82ce_289724cuda3std6ranges3__45__cpo4swapE
	.align		8
        /*0050*/ 	.dword	_ZN40_INTERNAL_bda69d07_4_k_cu_5f6b82ce_289724cuda3std6ranges3__45__cpo9iter_moveE
	.align		8
        /*0058*/ 	.dword	_ZN40_INTERNAL_bda69d07_4_k_cu_5f6b82ce_289724cute7productE
	.align		8
        /*0060*/ 	.dword	_ZN40_INTERNAL_bda69d07_4_k_cu_5f6b82ce_289724cute1_E
	.align		8
        /*0068*/ 	.dword	$str$22
	.align		8
        /*0070*/ 	.dword	$str$23


//--------------------- .text._ZN7cutlass13device_kernelINS_4gemm6kernel13GemmUniversalIN4cute5tupleIJiiiiEEENS1_10collective13CollectiveMmaINS1_34MainloopSm90TmaGmmaWarpSpecializedILi6ENS5_IJNS4_1CILi1EEESB_SB_EEENS1_35KernelTmaWarpSpecializedCooperativeEEENS5_IJNSA_ILi128EEENSA_ILi64EEESG_EEENS_10tfloat32_tENS5_IJlSB_lEEESI_SJ_NS4_8TiledMMAINS4_8MMA_AtomIJNS4_4SM904GMMA29MMA_64x64x8_F32TF32TF32_SS_TNILNSN_7ScaleInE1ELSP_1EEEEEENS4_6LayoutINS5_IJNSA_ILi2EEESB_SB_EEENS5_IJSB_NSA_ILi0EEESV_EEEEENS5_IJNS4_10UnderscoreESY_SY_EEEEENS4_13SM90_TMA_LOADENS4_14ComposedLayoutINS4_7SwizzleILi3ELi4ELi3EEENS4_18smem_ptr_flag_bitsILi32EEENSS_INS5_IJNSA_ILi8EEENSA_ILi32EEEEEENS5_IJS18_SB_EEEEEEEvNS4_8identityES11_S1C_vS1D_EENS_8epilogue10collective6detail29Sm90TmaWarpSpecializedAdapterINS1G_15DefaultEpilogueISI_SJ_SJ_NS1F_6thread17LinearCombinationISI_Li1EffLNS1K_9ScaleType4KindE0ELNS_15FloatRoundStyleE2ESI_EENS1_15EpilogueDefaultEEEEEvvEEEEvNT_6ParamsE --------------------------
	.section	.text._ZN7cutlass13device_kernelINS_4gemm6kernel13GemmUniversalIN4cute5tupleIJiiiiEEENS1_10collective13CollectiveMmaINS1_34MainloopSm90TmaGmmaWarpSpecializedILi6ENS5_IJNS4_1CILi1EEESB_SB_EEENS1_35KernelTmaWarpSpecializedCooperativeEEENS5_IJNSA_ILi128EEENSA_ILi64EEESG_EEENS_10tfloat32_tENS5_IJlSB_lEEESI_SJ_NS4_8TiledMMAINS4_8MMA_AtomIJNS4_4SM904GMMA29MMA_64x64x8_F32TF32TF32_SS_TNILNSN_7ScaleInE1ELSP_1EEEEEENS4_6LayoutINS5_IJNSA_ILi2EEESB_SB_EEENS5_IJSB_NSA_ILi0EEESV_EEEEENS5_IJNS4_10UnderscoreESY_SY_EEEEENS4_13SM90_TMA_LOADENS4_14ComposedLayoutINS4_7SwizzleILi3ELi4ELi3EEENS4_18smem_ptr_flag_bitsILi32EEENSS_INS5_IJNSA_ILi8EEENSA_ILi32EEEEEENS5_IJS18_SB_EEEEEEEvNS4_8identityES11_S1C_vS1D_EENS_8epilogue10collective6detail29Sm90TmaWarpSpecializedAdapterINS1G_15DefaultEpilogueISI_SJ_SJ_NS1F_6thread17LinearCombinationISI_Li1EffLNS1K_9ScaleType4KindE0ELNS_15FloatRoundStyleE2ESI_EENS1_15EpilogueDefaultEEEEEvvEEEEvNT_6ParamsE,"ax",@progbits
	.align	128
.text._ZN7cutlass13device_kernelINS_4gemm6kernel13GemmUniversalIN4cute5tupleIJiiiiEEENS1_10collective13CollectiveMmaINS1_34MainloopSm90TmaGmmaWarpSpecializedILi6ENS5_IJNS4_1CILi1EEESB_SB_EEENS1_35KernelTmaWarpSpecializedCooperativeEEENS5_IJNSA_ILi128EEENSA_ILi64EEESG_EEENS_10tfloat32_tENS5_IJlSB_lEEESI_SJ_NS4_8TiledMMAINS4_8MMA_AtomIJNS4_4SM904GMMA29MMA_64x64x8_F32TF32TF32_SS_TNILNSN_7ScaleInE1ELSP_1EEEEEENS4_6LayoutINS5_IJNSA_ILi2EEESB_SB_EEENS5_IJSB_NSA_ILi0EEESV_EEEEENS5_IJNS4_10UnderscoreESY_SY_EEEEENS4_13SM90_TMA_LOADENS4_14ComposedLayoutINS4_7SwizzleILi3ELi4ELi3EEENS4_18smem_ptr_flag_bitsILi32EEENSS_INS5_IJNSA_ILi8EEENSA_ILi32EEEEEENS5_IJS18_SB_EEEEEEEvNS4_8identityES11_S1C_vS1D_EENS_8epilogue10collective6detail29Sm90TmaWarpSpecializedAdapterINS1G_15DefaultEpilogueISI_SJ_SJ_NS1F_6thread17LinearCombinationISI_Li1EffLNS1K_9ScaleType4KindE0ELNS_15FloatRoundStyleE2ESI_EENS1_15EpilogueDefaultEEEEEvvEEEEvNT_6ParamsE:
        .type           _ZN7cutlass13device_kernelINS_4gemm6kernel13GemmUniversalIN4cute5tupleIJiiiiEEENS1_10collective13CollectiveMmaINS1_34MainloopSm90TmaGmmaWarpSpecializedILi6ENS5_IJNS4_1CILi1EEESB_SB_EEENS1_35KernelTmaWarpSpecializedCooperativeEEENS5_IJNSA_ILi128EEENSA_ILi64EEESG_EEENS_10tfloat32_tENS5_IJlSB_lEEESI_SJ_NS4_8TiledMMAINS4_8MMA_AtomIJNS4_4SM904GMMA29MMA_64x64x8_F32TF32TF32_SS_TNILNSN_7ScaleInE1ELSP_1EEEEEENS4_6LayoutINS5_IJNSA_ILi2EEESB_SB_EEENS5_IJSB_NSA_ILi0EEESV_EEEEENS5_IJNS4_10UnderscoreESY_SY_EEEEENS4_13SM90_TMA_LOADENS4_14ComposedLayoutINS4_7SwizzleILi3ELi4ELi3EEENS4_18smem_ptr_flag_bitsILi32EEENSS_INS5_IJNSA_ILi8EEENSA_ILi32EEEEEENS5_IJS18_SB_EEEEEEEvNS4_8identityES11_S1C_vS1D_EENS_8epilogue10collective6detail29Sm90TmaWarpSpecializedAdapterINS1G_15DefaultEpilogueISI_SJ_SJ_NS1F_6thread17LinearCombinationISI_Li1EffLNS1K_9ScaleType4KindE0ELNS_15FloatRoundStyleE2ESI_EENS1_15EpilogueDefaultEEEEEvvEEEEvNT_6ParamsE,@function
        .size           _ZN7cutlass13device_kernelINS_4gemm6kernel13GemmUniversalIN4cute5tupleIJiiiiEEENS1_10collective13CollectiveMmaINS1_34MainloopSm90TmaGmmaWarpSpecializedILi6ENS5_IJNS4_1CILi1EEESB_SB_EEENS1_35KernelTmaWarpSpecializedCooperativeEEENS5_IJNSA_ILi128EEENSA_ILi64EEESG_EEENS_10tfloat32_tENS5_IJlSB_lEEESI_SJ_NS4_8TiledMMAINS4_8MMA_AtomIJNS4_4SM904GMMA29MMA_64x64x8_F32TF32TF32_SS_TNILNSN_7ScaleInE1ELSP_1EEEEEENS4_6LayoutINS5_IJNSA_ILi2EEESB_SB_EEENS5_IJSB_NSA_ILi0EEESV_EEEEENS5_IJNS4_10UnderscoreESY_SY_EEEEENS4_13SM90_TMA_LOADENS4_14ComposedLayoutINS4_7SwizzleILi3ELi4ELi3EEENS4_18smem_ptr_flag_bitsILi32EEENSS_INS5_IJNSA_ILi8EEENSA_ILi32EEEEEENS5_IJS18_SB_EEEEEEEvNS4_8identityES11_S1C_vS1D_EENS_8epilogue10collective6detail29Sm90TmaWarpSpecializedAdapterINS1G_15DefaultEpilogueISI_SJ_SJ_NS1F_6thread17LinearCombinationISI_Li1EffLNS1K_9ScaleType4KindE0ELNS_15FloatRoundStyleE2ESI_EENS1_15EpilogueDefaultEEEEEvvEEEEvNT_6ParamsE,(.L_x_134 - _ZN7cutlass13device_kernelINS_4gemm6kernel13GemmUniversalIN4cute5tupleIJiiiiEEENS1_10collective13CollectiveMmaINS1_34MainloopSm90TmaGmmaWarpSpecializedILi6ENS5_IJNS4_1CILi1EEESB_SB_EEENS1_35KernelTmaWarpSpecializedCooperativeEEENS5_IJNSA_ILi128EEENSA_ILi64EEESG_EEENS_10tfloat32_tENS5_IJlSB_lEEESI_SJ_NS4_8TiledMMAINS4_8MMA_AtomIJNS4_4SM904GMMA29MMA_64x64x8_F32TF32TF32_SS_TNILNSN_7ScaleInE1ELSP_1EEEEEENS4_6LayoutINS5_IJNSA_ILi2EEESB_SB_EEENS5_IJSB_NSA_ILi0EEESV_EEEEENS5_IJNS4_10UnderscoreESY_SY_EEEEENS4_13SM90_TMA_LOADENS4_14ComposedLayoutINS4_7SwizzleILi3ELi4ELi3EEENS4_18smem_ptr_flag_bitsILi32EEENSS_INS5_IJNSA_ILi8EEENSA_ILi32EEEEEENS5_IJS18_SB_EEEEEEEvNS4_8identityES11_S1C_vS1D_EENS_8epilogue10collective6detail29Sm90TmaWarpSpecializedAdapterINS1G_15DefaultEpilogueISI_SJ_SJ_NS1F_6thread17LinearCombinationISI_Li1EffLNS1K_9ScaleType4KindE0ELNS_15FloatRoundStyleE2ESI_EENS1_15EpilogueDefaultEEEEEvvEEEEvNT_6ParamsE)
        .other          _ZN7cutlass13device_kernelINS_4gemm6kernel13GemmUniversalIN4cute5tupleIJiiiiEEENS1_10collective13CollectiveMmaINS1_34MainloopSm90TmaGmmaWarpSpecializedILi6ENS5_IJNS4_1CILi1EEESB_SB_EEENS1_35KernelTmaWarpSpecializedCooperativeEEENS5_IJNSA_ILi128EEENSA_ILi64EEESG_EEENS_10tfloat32_tENS5_IJlSB_lEEESI_SJ_NS4_8TiledMMAINS4_8MMA_AtomIJNS4_4SM904GMMA29MMA_64x64x8_F32TF32TF32_SS_TNILNSN_7ScaleInE1ELSP_1EEEEEENS4_6LayoutINS5_IJNSA_ILi2EEESB_SB_EEENS5_IJSB_NSA_ILi0EEESV_EEEEENS5_IJNS4_10UnderscoreESY_SY_EEEEENS4_13SM90_TMA_LOADENS4_14ComposedLayoutINS4_7SwizzleILi3ELi4ELi3EEENS4_18smem_ptr_flag_bitsILi32EEENSS_INS5_IJNSA_ILi8EEENSA_ILi32EEEEEENS5_IJS18_SB_EEEEEEEvNS4_8identityES11_S1C_vS1D_EENS_8epilogue10collective6detail29Sm90TmaWarpSpecializedAdapterINS1G_15DefaultEpilogueISI_SJ_SJ_NS1F_6thread17LinearCombinationISI_Li1EffLNS1K_9ScaleType4KindE0ELNS_15FloatRoundStyleE2ESI_EENS1_15EpilogueDefaultEEEEEvvEEEEvNT_6ParamsE,@"STO_CUDA_ENTRY STV_DEFAULT"
_ZN7cutlass13device_kernelINS_4gemm6kernel13GemmUniversalIN4cute5tupleIJiiiiEEENS1_10collective13CollectiveMmaINS1_34MainloopSm90TmaGmmaWarpSpecializedILi6ENS5_IJNS4_1CILi1EEESB_SB_EEENS1_35KernelTmaWarpSpecializedCooperativeEEENS5_IJNSA_ILi128EEENSA_ILi64EEESG_EEENS_10tfloat32_tENS5_IJlSB_lEEESI_SJ_NS4_8TiledMMAINS4_8MMA_AtomIJNS4_4SM904GMMA29MMA_64x64x8_F32TF32TF32_SS_TNILNSN_7ScaleInE1ELSP_1EEEEEENS4_6LayoutINS5_IJNSA_ILi2EEESB_SB_EEENS5_IJSB_NSA_ILi0EEESV_EEEEENS5_IJNS4_10UnderscoreESY_SY_EEEEENS4_13SM90_TMA_LOADENS4_14ComposedLayoutINS4_7SwizzleILi3ELi4ELi3EEENS4_18smem_ptr_flag_bitsILi32EEENSS_INS5_IJNSA_ILi8EEENSA_ILi32EEEEEENS5_IJS18_SB_EEEEEEEvNS4_8identityES11_S1C_vS1D_EENS_8epilogue10collective6detail29Sm90TmaWarpSpecializedAdapterINS1G_15DefaultEpilogueISI_SJ_SJ_NS1F_6thread17LinearCombinationISI_Li1EffLNS1K_9ScaleType4KindE0ELNS_15FloatRoundStyleE2ESI_EENS1_15EpilogueDefaultEEEEEvvEEEEvNT_6ParamsE:
[----:B------:R-:W0:Y:S01]  /*0000*/  LDC R1, c[0x0][0x28] ;  /* 0x00000a00ff017b82 */ /* 0x000e220000000800 */
[----:B------:R-:W1:Y:S01]  /*0010*/  S2R R3, SR_TID.X ;  /* 0x0000000000037919 */ /* 0x000e620000002100 */
[----:B------:R-:W-:Y:S01]  /*0020*/  ELECT P0, URZ, PT ;  /* 0x00000000003f782f */ /* 0x000fe20003800000 */
[----:B------:R-:W-:Y:S01]  /*0030*/  BSSY B0, `(.L_x_0) ;  /* 0x000000f000007945 */ /* 0x000fe20003800000 */
[--C-:B-1----:R-:W-:Y:S02]  /*0040*/  SHF.R.U32.HI R0, RZ, 0x5, R3.reuse ;  /* 0x00000005ff007819 */ /* 0x102fe40000011603 */
[----:B------:R-:W-:-:S03]  /*0050*/  SHF.R.U32.HI R14, RZ, 0x7, R3 ;  /* 0x00000007ff0e7819 */ /* 0x000fc60000011603 */
[----:B------:R-:W1:Y:S04]  /*0060*/  SHFL.IDX PT, R4, R0, RZ, 0x1f ;  /* 0x00001fff00047589 */ /* 0x000e6800000e0000 */
[----:B------:R2:W3:Y:S01]  /*0070*/  SHFL.IDX PT, R10, R14, RZ, 0x1f ;  /* 0x00001fff0e0a7589 */ /* 0x0004e200000e0000 */
[----:B-1----:R-:W-:-:S13]  /*0080*/  ISETP.NE.OR P0, PT, R4, RZ, !P0 ;  /* 0x000000ff0400720c */ /* 0x002fda0004705670 */
[----:B0-23--:R-:W-:Y:S05]  /*0090*/  @P0 BRA `(.L_x_1) ;  /* 0x0000000000200947 */ /* 0x00dfea0003800000 */
[----:B------:R-:W-:Y:S02]  /*00a0*/  ULDC.64 UR4, c[0x0][0x198] ;  /* 0x0000660000047ab9 */ /* 0x000fe40000000a00 */
[----:B------:R-:W-:Y:S02]  /*00b0*/  UIADD3 UR6, UP0, UR4, 0xf0, URZ ;  /* 0x000000f004067890 */ /* 0x000fe4000ff1e03f */
[----:B------:R-:W-:Y:S02]  /*00c0*/  UIADD3 UR4, UP1, UR4, 0x1f0, URZ ;  /* 0x000001f004047890 */ /* 0x000fe4000ff3e03f */
[----:B------:R-:W-:Y:S02]  /*00d0*/  UIADD3.X UR7, URZ, UR5, URZ, UP0, !UPT ;  /* 0x000000053f077290 */ /* 0x000fe400087fe43f */
[----:B------:R-:W-:-:S07]  /*00e0*/  UIADD3.X UR5, URZ, UR5, URZ, UP1, !UPT ;  /* 0x000000053f057290 */ /* 0x000fce0008ffe43f */
[----:B------:R0:W-:Y:S02]  /*00f0*/  UTMACCTL.PF [UR6] ;  /* 0x00000000060079b9 */ /* 0x0001e40008040000 */
[----:B------:R0:W-:Y:S02]  /*0100*/  UTMACCTL.PF [UR4] ;  /* 0x00000000040079b9 */ /* 0x0001e40008040000 */
[----:B0-----:R-:W-:Y:S01]  /*0110*/  NOP ;  /* 0x0000000000007918 */ /* 0x001fe20000000000 */
.L_x_1:
[----:B------:R-:W-:Y:S05]  /*0120*/  BSYNC B0 ;  /* 0x0000000000007941 */ /* 0x000fea0003800000 */
.L_x_0:
[----:B------:R-:W0:Y:S02]  /*0130*/  SHFL.IDX PT, R2, R0, RZ, 0x1f ;  /* 0x00001fff00027589 */ /* 0x000e2400000e0000 */
[----:B0-----:R-:W-:-:S13]  /*0140*/  ISETP.NE.AND P0, PT, R2, RZ, PT ;  /* 0x000000ff0200720c */ /* 0x001fda0003f05270 */
[----:B------:R-:W-:Y:S05]  /*0150*/  @P0 BRA `(.L_x_2) ;  /* 0x0000000000680947 */ /* 0x000fea0003800000 */
[----:B------:R-:W0:Y:S01]  /*0160*/  S2UR UR8, SR_CgaCtaId ;  /* 0x00000000000879c3 */ /* 0x000e220000008800 */
[----:B------:R-:W-:Y:S01]  /*0170*/  UMOV UR4, 0x400 ;  /* 0x0000040000047882 */ /* 0x000fe20000000000 */
[----:B------:R-:W-:Y:S01]  /*0180*/  UMOV UR5, 0x1 ;  /* 0x0000000100057882 */ /* 0x000fe20000000000 */
[----:B------:R-:W-:Y:S01]  /*0190*/  UMOV UR6, 0x100 ;  /* 0x0000010000067882 */ /* 0x000fe20000000000 */
[----:B------:R-:W-:Y:S01]  /*01a0*/  ELECT P0, URZ, PT ;  /* 0x00000000003f782f */ /* 0x000fe20003800000 */
[----:B------:R-:W-:-:S04]  /*01b0*/  UIADD3 UR6, -UR6, 0x100000, URZ ;  /* 0x0010000006067890 */ /* 0x000fc8000fffe13f */
[----:B------:R-:W-:Y:S02]  /*01c0*/  USHF.L.U32 UR7, UR6, 0xb, URZ ;  /* 0x0000000b06077899 */ /* 0x000fe4000800063f */
[----:B------:R-:W-:Y:S02]  /*01d0*/  USHF.L.U32 UR6, UR6, 0x1, URZ ;  /* 0x0000000106067899 */ /* 0x000fe4000800063f */
[----:B0-----:R-:W-:Y:S02]  /*01e0*/  ULEA UR8, UR8, UR4, 0x18 ;  /* 0x0000000408087291 */ /* 0x001fe4000f8ec03f */
[----:B------:R-:W-:-:S04]  /*01f0*/  UIADD3 UR4, -UR5, 0x100000, URZ ;  /* 0x0010000005047890 */ /* 0x000fc8000fffe13f */
[----:B------:R-:W-:Y:S02]  /*0200*/  USHF.L.U32 UR5, UR4, 0xb, URZ ;  /* 0x0000000b04057899 */ /* 0x000fe4000800063f */
[----:B------:R-:W-:Y:S01]  /*0210*/  USHF.L.U32 UR4, UR4, 0x1, URZ ;  /* 0x0000000104047899 */ /* 0x000fe2000800063f */
[----:B------:R-:W0:Y:S11]  /*0220*/  FENCE.VIEW.ASYNC.S ;  /* 0x00000000000073c6 */ /* 0x000e360000000000 */
[----:B0-----:R0:W1:Y:S01]  /*0230*/  SYNCS.EXCH.64 URZ, [UR8], UR4 ;  /* 0x00000004083f75b2 */ /* 0x0010620008000100 */
[----:B------:R0:W2:Y:S01]  /*0240*/  SYNCS.EXCH.64 URZ, [UR8+0x30], UR6 ;  /* 0x00003006083f75b2 */ /* 0x0000a20008000100 */
[----:B------:R0:W3:Y:S01]  /*0250*/  SYNCS.EXCH.64 URZ, [UR8+0x8], UR4 ;  /* 0x00000804083f75b2 */ /* 0x0000e20008000100 */
[----:B------:R0:W4:Y:S01]  /*0260*/  SYNCS.EXCH.64 URZ, [UR8+0x38], UR6 ;  /* 0x00003806083f75b2 */ /* 0x0001220008000100 */
[----:B------:R0:W0:Y:S01]  /*0270*/  SYNCS.EXCH.64 URZ, [UR8+0x10], UR4 ;  /* 0x00001004083f75b2 */ /* 0x0000220008000100 */
[----:B------:R0:W0:Y:S01]  /*0280*/  SYNCS.EXCH.64 URZ, [UR8+0x40], UR6 ;  /* 0x00004006083f75b2 */ /* 0x0000220008000100 */
[----:B------:R0:W0:Y:S01]  /*0290*/  SYNCS.EXCH.64 URZ, [UR8+0x18], UR4 ;  /* 0x00001804083f75b2 */ /* 0x0000220008000100 */
[----:B------:R0:W0:Y:S01]  /*02a0*/  SYNCS.EXCH.64 URZ, [UR8+0x48], UR6 ;  /* 0x00004806083f75b2 */ /* 0x0000220008000100 */
[----:B------:R0:W0:Y:S01]  /*02b0*/  SYNCS.EXCH.64 URZ, [UR8+0x20], UR4 ;  /* 0x00002004083f75b2 */ /* 0x0000220008000100 */
[----:B------:R0:W0:Y:S01]  /*02c0*/  SYNCS.EXCH.64 URZ, [UR8+0x50], UR6 ;  /* 0x00005006083f75b2 */ /* 0x0000220008000100 */
[----:B------:R0:W0:Y:S01]  /*02d0*/  SYNCS.EXCH.64 URZ, [UR8+0x28], UR4 ;  /* 0x00002804083f75b2 */ /* 0x0000220008000100 */
[----:B------:R0:W0:Y:S01]  /*02e0*/  SYNCS.EXCH.64 URZ, [UR8+0x58], UR6 ;  /* 0x00005806083f75b2 */ /* 0x0000220008000100 */
[----:B------:R-:W-:Y:S01]  /*02f0*/  NOP ;  /* 0x0000000000007918 */ /* 0x000fe20000000000 */
.L_x_2:
[----:B------:R-:W5:Y:S01]  /*0300*/  SHFL.IDX PT, R0, R0, RZ, 0x1f ;  /* 0x00001fff00007589 */ /* 0x000f6200000e0000 */
[----:B------:R-:W-:Y:S01]  /*0310*/  ELECT P0, URZ, PT ;  /* 0x00000000003f782f */ /* 0x000fe20003800000 */
[----:B------:R-:W1:Y:S01]  /*0320*/  LDC R2, c[0x0][0x65c] ;  /* 0x00019700ff027b82 */ /* 0x000e620000000800 */
[----:B------:R-:W-:Y:S01]  /*0330*/  SHF.R.S32.HI R7, RZ, 0x1f, R4 ;  /* 0x0000001fff077819 */ /* 0x000fe20000011404 */
[----:B------:R-:W2:Y:S01]  /*0340*/  S2R R5, SR_CTAID.Y ;  /* 0x0000000000057919 */ /* 0x000ea20000002600 */
[----:B0-----:R-:W-:Y:S01]  /*0350*/  UMOV UR4, 0x20 ;  /* 0x0000002000047882 */ /* 0x001fe20000000000 */
[----:B------:R-:W-:Y:S01]  /*0360*/  NOP ;  /* 0x0000000000007918 */ /* 0x000fe20000000000 */
[----:B------:R-:W-:Y:S01]  /*0370*/  LEA.HI R7, R7, R4, RZ, 0x2 ;  /* 0x0000000407077211 */ /* 0x000fe200078f10ff */
[----:B------:R-:W0:Y:S01]  /*0380*/  S2R R6, SR_CTAID.X ;  /* 0x0000000000067919 */ /* 0x000e220000002500 */
[----:B------:R-:W-:Y:S01]  /*0390*/  ISETP.NE.AND P2, PT, R10, RZ, PT ;  /* 0x000000ff0a00720c */ /* 0x000fe20003f45270 */
[----:B------:R-:W-:Y:S01]  /*03a0*/  NOP ;  /* 0x0000000000007918 */ /* 0x000fe20000000000 */
[----:B------:R-:W-:-:S02]  /*03b0*/  LOP3.LUT R7, R7, 0xfffffffc, RZ, 0xc0, !PT ;  /* 0xfffffffc07077812 */ /* 0x000fc400078ec0ff */
[----:B-----5:R-:W-:Y:S02]  /*03c0*/  ISETP.NE.OR P0, PT, R0, RZ, !P0 ;  /* 0x000000ff0000720c */ /* 0x020fe40004705670 */
[----:B-1----:R-:W-:-:S04]  /*03d0*/  ISETP.NE.AND P3, PT, R2, 0x1, PT ;  /* 0x000000010200780c */ /* 0x002fc80003f65270 */
[----:B------:R-:W-:Y:S01]  /*03e0*/  P2R R0, PR, RZ, 0x8 ;  /* 0x00000008ff007803 */ /* 0x000fe20000000000 */
[----:B------:R-:W-:Y:S01]  /*03f0*/  IMAD.IADD R0, R4, 0x1, -R7 ;  /* 0x0000000104007824 */ /* 0x000fe200078e0a07 */
[----:B------:R-:W-:Y:S01]  /*0400*/  LOP3.LUT R4, R3, 0x7f, RZ, 0xc0, !PT ;  /* 0x0000007f03047812 */ /* 0x000fe200078ec0ff */
[----:B------:R-:W-:-:S03]  /*0410*/  IMAD.MOV.U32 R7, RZ, RZ, RZ ;  /* 0x000000ffff077224 */ /* 0x000fc600078e00ff */
[----:B------:R-:W-:Y:S01]  /*0420*/  ISETP.NE.AND P1, PT, R0, 0x3, PT ;  /* 0x000000030000780c */ /* 0x000fe20003f25270 */
[----:B------:R-:W-:Y:S01]  /*0430*/  VOTEU.ALL UP0, P0 ;  /* 0x00000000003f7886 */ /* 0x000fe20000000000 */
[----:B------:R-:W-:Y:S01]  /*0440*/  VOTEU.ALL UP1, P0 ;  /* 0x00000000003f7886 */ /* 0x000fe20000020000 */
[----:B------:R-:W0:Y:S01]  /*0450*/  @P3 LDC R17, c[0x0][0x10] ;  /* 0x00000400ff113b82 */ /* 0x000e220000000800 */
[----:B--2---:R-:W-:Y:S02]  /*0460*/  @P3 IMAD.MOV.U32 R8, RZ, RZ, R5 ;  /* 0x000000ffff083224 */ /* 0x004fe400078e0005 */
[----:B------:R-:W-:Y:S01]  /*0470*/  @!UP0 UMOV UR6, 0x400 ;  /* 0x0000040000068882 */ /* 0x000fe20000000000 */
[----:B------:R-:W-:-:S04]  /*0480*/  @!UP0 UIADD3 UR4, -UR4, 0x100000, URZ ;  /* 0x0010000004048890 */ /* 0x000fc8000fffe13f */
[----:B------:R-:W-:Y:S02]  /*0490*/  @!UP0 USHF.L.U32 UR5, UR4, 0xb, URZ ;  /* 0x0000000b04058899 */ /* 0x000fe4000800063f */
[----:B------:R-:W-:Y:S01]  /*04a0*/  @!UP0 USHF.L.U32 UR4, UR4, 0x1, URZ ;  /* 0x0000000104048899 */ /* 0x000fe2000800063f */
[----:B------:R-:W-:Y:S01]  /*04b0*/  @P3 IMAD.MOV.U32 R9, RZ, RZ, RZ ;  /* 0x000000ffff093224 */ /* 0x000fe200078e00ff */
[----:B------:R-:W1:Y:S08]  /*04c0*/  @!UP0 S2UR UR7, SR_CgaCtaId ;  /* 0x00000000000789c3 */ /* 0x000e700000008800 */
[----:B------:R-:W2:Y:S01]  /*04d0*/  @!P3 LDC R11, c[0x0][0xc] ;  /* 0x00000300ff0bbb82 */ /* 0x000ea20000000800 */
[----:B0-----:R-:W-:Y:S01]  /*04e0*/  @P3 IMAD.WIDE.U32 R16, R6, R17, R8 ;  /* 0x0000001106103225 */ /* 0x001fe200078e0008 */
[----:B-1----:R-:W-:Y:S01]  /*04f0*/  @!UP0 ULEA UR8, UR7, UR6, 0x18 ;  /* 0x0000000607088291 */ /* 0x002fe2000f8ec03f */
[----:B------:R-:W-:-:S02]  /*0500*/  VOTEU.ALL UP0, P0 ;  /* 0x00000000003f7886 */ /* 0x000fc40000000000 */
[----:B------:R-:W-:Y:S01]  /*0510*/  ULDC UR6, c[0x0][0xc] ;  /* 0x0000030000067ab9 */ /* 0x000fe20000000800 */
[----:B------:R-:W-:Y:S01]  /*0520*/  ISETP.EQ.OR P0, PT, R0, RZ, !P1 ;  /* 0x000000ff0000720c */ /* 0x000fe20004f02670 */
[----:B------:R-:W-:-:S03]  /*0530*/  ULDC UR7, c[0x0][0x10] ;  /* 0x0000040000077ab9 */ /* 0x000fc60000000800 */
[C---:B------:R-:W-:Y:S01]  /*0540*/  ISETP.EQ.AND P0, PT, R10.reuse, RZ, P0 ;  /* 0x000000ff0a00720c */ /* 0x040fe20000702270 */
[----:B------:R-:W-:Y:S02]  /*0550*/  VIADD R10, R10, 0xffffffff ;  /* 0xffffffff0a0a7836 */ /* 0x000fe40000000000 */
[----:B--2---:R-:W-:Y:S01]  /*0560*/  @!P3 IMAD.WIDE.U32 R8, R11, R5, R6 ;  /* 0x000000050b08b225 */ /* 0x004fe200078e0006 */
[----:B------:R-:W0:Y:S02]  /*0570*/  FENCE.VIEW.ASYNC.S ;  /* 0x00000000000073c6 */ /* 0x000e240000000000 */
[----:B0-----:R-:W3:Y:S01]  /*0580*/  @!UP0 SYNCS.EXCH.64 URZ, [UR8+0x70], UR4 ;  /* 0x00007004083f85b2 */ /* 0x001ee20008000100 */
[----:B------:R-:W-:Y:S01]  /*0590*/  SEL R18, RZ, 0x1, !P0 ;  /* 0x00000001ff127807 */ /* 0x000fe20004000000 */
[----:B------:R-:W-:Y:S01]  /*05a0*/  @P3 IMAD.MOV.U32 R11, RZ, RZ, RZ ;  /* 0x000000ffff0b3224 */ /* 0x000fe200078e00ff */
[----:B------:R-:W-:Y:S01]  /*05b0*/  ISETP.GE.U32.AND P1, PT, R10, 0x2, PT ;  /* 0x000000020a00780c */ /* 0x000fe20003f26070 */
[----:B------:R-:W-:-:S02]  /*05c0*/  @!P3 IMAD.MOV.U32 R16, RZ, RZ, R8 ;  /* 0x000000ffff10b224 */ /* 0x000fc400078e0008 */
[----:B------:R-:W-:Y:S01]  /*05d0*/  @P3 IMAD.IADD R17, R17, 0x1, R11 ;  /* 0x0000000111113824 */ /* 0x000fe200078e020b */
[----:B------:R-:W-:Y:S01]  /*05e0*/  SEL R18, R18, 0x2, P1 ;  /* 0x0000000212127807 */ /* 0x000fe20000800000 */
[----:B------:R-:W-:Y:S01]  /*05f0*/  @!P3 IMAD.MOV.U32 R17, RZ, RZ, R9 ;  /* 0x000000ffff11b224 */ /* 0x000fe200078e0009 */
[----:B------:R0:W3:Y:S01]  /*0600*/  @!UP1 SYNCS.EXCH.64 URZ, [UR8+0x78], UR4 ;  /* 0x00007804083f95b2 */ /* 0x0000e20008000100 */
[----:B------:R-:W-:Y:S01]  /*0610*/  NOP ;  /* 0x0000000000007918 */ /* 0x000fe20000000000 */
[----:B0-----:R-:W-:-:S03]  /*0620*/  UIMAD.WIDE.U32 UR4, UR6, UR7, URZ ;  /* 0x00000007060472a5 */ /* 0x001fc6000f8e003f */
[----:B------:R-:W-:Y:S02]  /*0630*/  ULDC UR6, c[0x0][0x14] ;  /* 0x0000050000067ab9 */ /* 0x000fe40000000800 */
[----:B------:R-:W-:Y:S02]  /*0640*/  UIMAD.WIDE.U32 UR38, UR4, UR6, URZ ;  /* 0x00000006042672a5 */ /* 0x000fe4000f8e003f */
[----:B------:R-:W-:-:S04]  /*0650*/  UIMAD UR41, UR5, UR6, URZ ;  /* 0x00000006052972a4 */ /* 0x000fc8000f8e023f */
[----:B------:R-:W-:Y:S01]  /*0660*/  UIADD3 UR41, UR39, UR41, URZ ;  /* 0x0000002927297290 */ /* 0x000fe2000fffe03f */
[----:B---34-:R-:W-:Y:S06]  /*0670*/  BAR.SYNC.DEFER_BLOCKING 0x0 ;  /* 0x0000000000007b1d */ /* 0x018fec0000010000 */
[----:B------:R-:W-:Y:S05]  /*0680*/  @!P2 BRA `(.L_x_3) ;  /* 0x0000004000eca947 */ /* 0x000fea0003800000 */
[----:B------:R-:W-:-:S13]  /*0690*/  ISETP.GT.U32.AND P0, PT, R10, 0x1, PT ;  /* 0x000000010a00780c */ /* 0x000fda0003f04070 */
[----:B------:R-:W-:Y:S05]  /*06a0*/  @P0 EXIT ;  /* 0x000000000000094d */ /* 0x000fea0003800000 */
[----:B------:R-:W-:Y:S01]  /*06b0*/  ULDC.64 UR4, c[0x0][0x650] ;  /* 0x0001940000047ab9 */ /* 0x000fe20000000a00 */
[----:B------:R-:W-:Y:S01]  /*06c0*/  PRMT R0, RZ, 0x7610, R0 ;  /* 0x00007610ff007816 */ /* 0x000fe20000000000 */
[----:B------:R-:W-:Y:S01]  /*06d0*/  IMAD.MOV.U32 R69, RZ, RZ, -0x1 ;  /* 0xffffffffff457424 */ /* 0x000fe200078e00ff */
[----:B------:R-:W-:Y:S01]  /*06e0*/  ISETP.GE.U32.AND P0, PT, R16, UR4, PT ;  /* 0x0000000410007c0c */ /* 0x000fe2000bf06070 */
[----:B------:R-:W-:Y:S02]  /*06f0*/  IMAD.MOV.U32 R68, RZ, RZ, -0x1 ;  /* 0xffffffffff447424 */ /* 0x000fe400078e00ff */
[----:B------:R-:W-:Y:S01]  /*0700*/  IMAD.MOV.U32 R67, RZ, RZ, -0x1 ;  /* 0xffffffffff437424 */ /* 0x000fe200078e00ff */
[----:B------:R-:W-:-:S13]  /*0710*/  ISETP.GE.U32.AND.EX P0, PT, R17, UR5, PT, P0 ;  /* 0x0000000511007c0c */ /* 0x000fda000bf06100 */
[----:B------:R-:W-:Y:S05]  /*0720*/  @P0 BRA `(.L_x_4) ;  /* 0x0000000400540947 */ /* 0x000fea0003800000 */
[----:B------:R-:W0:Y:S01]  /*0730*/  LDC.64 R20, c[0x0][0x628] ;  /* 0x00018a00ff147b82 */ /* 0x000e220000000a00 */
[----:B------:R-:W-:Y:S02]  /*0740*/  IMAD.MOV.U32 R8, RZ, RZ, R16 ;  /* 0x000000ffff087224 */ /* 0x000fe400078e0010 */
[----:B------:R-:W-:-:S05]  /*0750*/  IMAD.MOV.U32 R9, RZ, RZ, R17 ;  /* 0x000000ffff097224 */ /* 0x000fca00078e0011 */
[----:B------:R-:W1:Y:S08]  /*0760*/  LDC R0, c[0x0][0x630] ;  /* 0x00018c00ff007b82 */ /* 0x000e700000000800 */
[----:B------:R-:W2:Y:S01]  /*0770*/  LDC.64 R22, c[0x0][0x620] ;  /* 0x00018800ff167b82 */ /* 0x000ea20000000a00 */
[----:B0-----:R-:W-:-:S04]  /*0780*/  ISETP.NE.U32.AND P0, PT, R20, RZ, PT ;  /* 0x000000ff1400720c */ /* 0x001fc80003f05070 */
[----:B------:R-:W-:-:S13]  /*0790*/  ISETP.NE.AND.EX P0, PT, R21, RZ, PT, P0 ;  /* 0x000000ff1500720c */ /* 0x000fda0003f05300 */
[----:B-12---:R-:W-:Y:S05]  /*07a0*/  @!P0 BRA `(.L_x_5) ;  /* 0x0000000000288947 */ /* 0x006fea0003800000 */
[----:B------:R-:W0:Y:S02]  /*07b0*/  LDC R13, c[0x0][0x634] ;  /* 0x00018d00ff0d7b82 */ /* 0x000e240000000800 */
[----:B0-----:R-:W-:-:S05]  /*07c0*/  IADD3 R13, P0, R16, R13, RZ ;  /* 0x0000000d100d7210 */ /* 0x001fca0007f1e0ff */
[----:B------:R-:W-:-:S04]  /*07d0*/  IMAD.X R15, RZ, RZ, R17, P0 ;  /* 0x000000ffff0f7224 */ /* 0x000fc800000e0611 */
[----:B------:R-:W-:-:S04]  /*07e0*/  IMAD.WIDE.U32 R8, R15, R20, RZ ;  /* 0x000000140f087225 */ /* 0x000fc800078e00ff */
[----:B------:R-:W-:-:S04]  /*07f0*/  IMAD.WIDE.U32 R10, P0, R13, R21, R8 ;  /* 0x000000150d0a7225 */ /* 0x000fc80007800008 */
[----:B------:R-:W-:-:S04]  /*0800*/  IMAD.WIDE.U32 R8, R13, R20, RZ ;  /* 0x000000140d087225 */ /* 0x000fc800078e00ff */
[----:B------:R-:W-:Y:S01]  /*0810*/  IMAD.X R13, RZ, RZ, RZ, P0 ;  /* 0x000000ffff0d7224 */ /* 0x000fe200000e06ff */
[----:B------:R-:W-:Y:S01]  /*0820*/  IADD3 RZ, P0, R9, R10, RZ ;  /* 0x0000000a09ff7210 */ /* 0x000fe20007f1e0ff */
[----:B------:R-:W-:-:S04]  /*0830*/  IMAD.MOV.U32 R12, RZ, RZ, R11 ;  /* 0x000000ffff0c7224 */ /* 0x000fc800078e000b */
[----:B------:R-:W-:-:S08]  /*0840*/  IMAD.WIDE.U32.X R8, R15, R21, R12, P0 ;  /* 0x000000150f087225 */ /* 0x000fd000000e040c */
.L_x_5:
[-CC-:B------:R-:W-:Y:S01]  /*0850*/  SHF.R.U64 R67, R8, R0.reuse, R9.reuse ;  /* 0x0000000008437219 */ /* 0x180fe20000001209 */
[----:B------:R-:W0:Y:S01]  /*0860*/  LDC R12, c[0x0][0x618] ;  /* 0x00018600ff0c7b82 */ /* 0x000e220000000800 */
[----:B------:R-:W-:Y:S01]  /*0870*/  SHF.R.U32.HI R7, RZ, R0, R9 ;  /* 0x00000000ff077219 */ /* 0x000fe20000011609 */
[----:B------:R-:W-:Y:S01]  /*0880*/  ULDC UR4, c[0x0][0x150] ;  /* 0x0000540000047ab9 */ /* 0x000fe20000000800 */
[----:B------:R-:W-:Y:S02]  /*0890*/  IADD3 R11, P0, RZ, -R67, RZ ;  /* 0x80000043ff0b7210 */ /* 0x000fe40007f1e0ff */
[----:B------:R-:W-:-:S03]  /*08a0*/  I2FP.F32.U32 R0, R6 ;  /* 0x0000000600007245 */ /* 0x000fc60000201000 */
[----:B------:R-:W1:Y:S01]  /*08b0*/  LDC.64 R30, c[0x0][0x640] ;  /* 0x00019000ff1e7b82 */ /* 0x000e620000000a00 */
[----:B------:R-:W-:Y:S02]  /*08c0*/  IMAD.X R13, RZ, RZ, ~R7, P0 ;  /* 0x000000ffff0d7224 */ /* 0x000fe400000e0e07 */
[----:B------:R-:W-:Y:S01]  /*08d0*/  FMUL R0, R0, UR4 ;  /* 0x0000000400007c20 */ /* 0x000fe20008400000 */
[----:B------:R-:W-:Y:S01]  /*08e0*/  IMAD.WIDE.U32 R8, R11, R22, R16 ;  /* 0x000000160b087225 */ /* 0x000fe200078e0010 */
[----:B------:R-:W-:-:S03]  /*08f0*/  ULDC UR4, c[0x0][0x154] ;  /* 0x0000550000047ab9 */ /* 0x000fc60000000800 */
[----:B------:R-:W-:Y:S01]  /*0900*/  IMAD R10, R13, R22, RZ ;  /* 0x000000160d0a7224 */ /* 0x000fe200078e02ff */
[----:B------:R-:W2:Y:S01]  /*0910*/  LDC R7, c[0x0][0x144] ;  /* 0x00005100ff077b82 */ /* 0x000ea20000000800 */
[----:B------:R-:W3:Y:S02]  /*0920*/  F2I.U32.TRUNC.NTZ R0, R0 ;  /* 0x0000000000007305 */ /* 0x000ee4000020f000 */
[----:B------:R-:W-:-:S04]  /*0930*/  IMAD R11, R11, R23, R10 ;  /* 0x000000170b0b7224 */ /* 0x000fc800078e020a */
[----:B------:R-:W-:Y:S01]  /*0940*/  IMAD.IADD R9, R9, 0x1, R11 ;  /* 0x0000000109097824 */ /* 0x000fe200078e020b */
[----:B------:R-:W4:Y:S01]  /*0950*/  LDC R24, c[0x0][0x608] ;  /* 0x00018200ff187b82 */ /* 0x000f220000000800 */
[----:B------:R-:W-:-:S03]  /*0960*/  IMAD.MOV.U32 R11, RZ, RZ, -0x1 ;  /* 0xffffffffff0b7424 */ /* 0x000fc600078e00ff */
[-CC-:B0-----:R-:W-:Y:S02]  /*0970*/  SHF.R.U64 R22, R8, R12.reuse, R9.reuse ;  /* 0x0000000c08167219 */ /* 0x181fe40000001209 */
[----:B------:R-:W-:Y:S02]  /*0980*/  I2FP.F32.U32 R8, R5 ;  /* 0x0000000500087245 */ /* 0x000fe40000201000 */
[----:B------:R-:W0:Y:S01]  /*0990*/  LDC R28, c[0x0][0x658] ;  /* 0x00019600ff1c7b82 */ /* 0x000e220000000800 */
[----:B-1----:R-:W-:Y:S01]  /*09a0*/  ISETP.NE.U32.AND P0, PT, R30, RZ, PT ;  /* 0x000000ff1e00720c */ /* 0x002fe20003f05070 */
[----:B---3--:R-:W-:Y:S02]  /*09b0*/  IMAD.MOV R10, RZ, RZ, -R0 ;  /* 0x000000ffff0a7224 */ /* 0x008fe400078e0a00 */
[----:B------:R-:W-:Y:S01]  /*09c0*/  FMUL R8, R8, UR4 ;  /* 0x0000000408087c20 */ /* 0x000fe20008400000 */
[----:B------:R-:W-:Y:S02]  /*09d0*/  SHF.R.U32.HI R9, RZ, R12, R9 ;  /* 0x0000000cff097219 */ /* 0x000fe40000011609 */
[----:B------:R-:W-:Y:S01]  /*09e0*/  ISETP.NE.AND.EX P0, PT, R31, RZ, PT, P0 ;  /* 0x000000ff1f00720c */ /* 0x000fe20003f05300 */
[----:B------:R1:W3:Y:S01]  /*09f0*/  F2I.U32.TRUNC.NTZ R15, R8 ;  /* 0x00000008000f7305 */ /* 0x0002e2000020f000 */
[----:B------:R-:W1:Y:S01]  /*0a00*/  LDC R20, c[0x0][0x148] ;  /* 0x00005200ff147b82 */ /* 0x000e620000000800 */
[----:B--2---:R-:W-:-:S07]  /*0a10*/  IMAD R0, R7, R10, R6 ;  /* 0x0000000a07007224 */ /* 0x004fce00078e0206 */
[----:B------:R-:W2:Y:S01]  /*0a20*/  LDC R26, c[0x0][0x600] ;  /* 0x00018000ff1a7b82 */ /* 0x000ea20000000800 */
[-CC-:B----4-:R-:W-:Y:S02]  /*0a30*/  SHF.R.U64 R32, R22, R24.reuse, R9.reuse ;  /* 0x0000001816207219 */ /* 0x190fe40000001209 */
[----:B------:R-:W-:Y:S01]  /*0a40*/  SHF.R.U32.HI R7, RZ, R24, R9 ;  /* 0x00000018ff077219 */ /* 0x000fe20000011609 */
[----:B------:R-:W-:-:S04]  /*0a50*/  IMAD.MOV.U32 R9, RZ, RZ, 0x1 ;  /* 0x00000001ff097424 */ /* 0x000fc800078e00ff */
[----:B------:R-:W4:Y:S01]  /*0a60*/  LDC R21, c[0x0][0x648] ;  /* 0x00019200ff157b82 */ /* 0x000f220000000800 */
[-C--:B0-----:R-:W-:Y:S02]  /*0a70*/  SHF.L.U32 R6, R11, R28.reuse, RZ ;  /* 0x0000001c0b067219 */ /* 0x081fe400000006ff */
[--C-:B------:R-:W-:Y:S02]  /*0a80*/  SHF.R.U64 R24, R32, R28, R7.reuse ;  /* 0x0000001c20187219 */ /* 0x100fe40000001207 */
[----:B------:R-:W-:Y:S02]  /*0a90*/  LOP3.LUT R13, RZ, R6, RZ, 0x33, !PT ;  /* 0x00000006ff0d7212 */ /* 0x000fe400078e33ff */
[-C--:B------:R-:W-:Y:S01]  /*0aa0*/  SHF.R.U32.HI R7, RZ, R28.reuse, R7 ;  /* 0x0000001cff077219 */ /* 0x080fe20000011607 */
[----:B------:R-:W0:Y:S01]  /*0ab0*/  LDC R23, c[0x0][0x638] ;  /* 0x00018e00ff177b82 */ /* 0x000e220000000800 */
[----:B------:R-:W-:Y:S01]  /*0ac0*/  SHF.L.U32 R12, R9, R28, RZ ;  /* 0x0000001c090c7219 */ /* 0x000fe200000006ff */
[----:B------:R-:W-:-:S06]  /*0ad0*/  IMAD.MOV.U32 R6, RZ, RZ, R24 ;  /* 0x000000ffff067224 */ /* 0x000fcc00078e0018 */
[----:B------:R-:W0:Y:S01]  /*0ae0*/  LDC R69, c[0x0][0x610] ;  /* 0x00018400ff457b82 */ /* 0x000e220000000800 */
[----:B-1-3--:R-:W-:Y:S05]  /*0af0*/  @!P0 BRA `(.L_x_6) ;  /* 0x0000000000288947 */ /* 0x00afea0003800000 */
[----:B------:R-:W1:Y:S02]  /*0b00*/  LDC R11, c[0x0][0x64c] ;  /* 0x00019300ff0b7b82 */ /* 0x000e640000000800 */
[----:B-1----:R-:W-:-:S05]  /*0b10*/  IADD3 R11, P0, R24, R11, RZ ;  /* 0x0000000b180b7210 */ /* 0x002fca0007f1e0ff */
        /* <DEDUP_REMOVED lines=8> */
.L_x_6:
[----:B----4-:R-:W-:Y:S01]  /*0ba0*/  SHF.R.U64 R6, R6, R21, R7 ;  /* 0x0000001506067219 */ /* 0x010fe20000001207 */
[----:B--2---:R-:W-:Y:S01]  /*0bb0*/  VIADD R7, R26, 0xffffffff ;  /* 0xffffffff1a077836 */ /* 0x004fe20000000000 */
[----:B------:R-:W-:Y:S01]  /*0bc0*/  LOP3.LUT R13, R32, R13, RZ, 0xc0, !PT ;  /* 0x0000000d200d7212 */ /* 0x000fe200078ec0ff */
[----:B------:R-:W-:Y:S02]  /*0bd0*/  IMAD.MOV R15, RZ, RZ, -R15 ;  /* 0x000000ffff0f7224 */ /* 0x000fe400078e0a0f */
[----:B------:R-:W-:Y:S02]  /*0be0*/  IMAD.MOV R8, RZ, RZ, -R6 ;  /* 0x000000ffff087224 */ /* 0x000fe400078e0a06 */
[----:B------:R-:W-:Y:S01]  /*0bf0*/  IMAD R13, R12, R6, R13 ;  /* 0x000000060c0d7224 */ /* 0x000fe200078e020d */
[----:B------:R-:W-:Y:S01]  /*0c00*/  LOP3.LUT R6, R22, R7, RZ, 0xc0, !PT ;  /* 0x0000000716067212 */ /* 0x000fe200078ec0ff */
[----:B------:R-:W-:Y:S02]  /*0c10*/  @P3 IMAD R0, R20, R15, R5 ;  /* 0x0000000f14003224 */ /* 0x000fe400078e0205 */
[----:B0-----:R-:W-:-:S02]  /*0c20*/  IMAD R5, R8, R23, R24 ;  /* 0x0000001708057224 */ /* 0x001fc400078e0218 */
[----:B------:R-:W-:Y:S02]  /*0c30*/  IMAD R69, R13, R69, R0 ;  /* 0x000000450d457224 */ /* 0x000fe400078e0200 */
[----:B------:R-:W-:Y:S02]  /*0c40*/  IMAD R6, R5, R26, R6 ;  /* 0x0000001a05067224 */ /* 0x000fe400078e0206 */
[----:B------:R-:W-:-:S03]  /*0c50*/  IMAD.MOV.U32 R0, RZ, RZ, 0x1 ;  /* 0x00000001ff007424 */ /* 0x000fc600078e00ff */
[----:B------:R-:W-:Y:S02]  /*0c60*/  SEL R68, R6, R69, !P3 ;  /* 0x0000004506447207 */ /* 0x000fe40005800000 */
[----:B------:R-:W-:-:S07]  /*0c70*/  SEL R69, R69, R6, !P3 ;  /* 0x0000000645457207 */ /* 0x000fce0005800000 */
.L_x_4:
[----:B------:R-:W-:-:S08]  /*0c80*/  NOP ;  /* 0x0000000000007918 */ /* 0x000fd00000000000 */
[----:B------:R-:W0:Y:S02]  /*0c90*/  USETMAXREG.TRY_ALLOC.CTAPOOL UP0, 0xe8 ;  /* 0x000000e8000079c8 */ /* 0x000e240008000600 */
[----:B0-----:R-:W-:-:S13]  /*0ca0*/  PLOP3.LUT P0, PT, PT, PT, UP0, 0x80, 0x0 ;  /* 0x000000000000781c */ /* 0x001fda0003f0f008 */
[----:B------:R-:W-:Y:S05]  /*0cb0*/  @!P0 BRA `(.L_x_4) ;  /* 0xfffffffc00f08947 */ /* 0x000fea000383ffff */
[----:B------:R-:W-:Y:S01]  /*0cc0*/  ULDC.64 UR4, c[0x0][0x598] ;  /* 0x0001660000047ab9 */ /* 0x000fe20000000a00 */
[----:B------:R-:W-:Y:S01]  /*0cd0*/  ULDC.64 UR36, c[0x0][0x208] ;  /* 0x0000820000247ab9 */ /* 0x000fe20000000a00 */
[----:B------:R-:W-:-:S04]  /*0ce0*/  ISETP.NE.U32.AND P0, PT, RZ, UR4, PT ;  /* 0x00000004ff007c0c */ /* 0x000fc8000bf05070 */
[----:B------:R-:W-:-:S13]  /*0cf0*/  ISETP.NE.AND.EX P0, PT, RZ, UR5, PT, P0 ;  /* 0x00000005ff007c0c */ /* 0x000fda000bf05300 */
[----:B------:R-:W-:Y:S05]  /*0d00*/  @!P0 BRA `(.L_x_7) ;  /* 0x00000000001c8947 */ /* 0x000fea0003800000 */
[----:B------:R-:W0:Y:S02]  /*0d10*/  LDC.64 R6, c[0x0][0x598] ;  /* 0x00016600ff067b82 */ /* 0x000e240000000a00 */
[----:B0-----:R-:W2:Y:S02]  /*0d20*/  LDG.E.64 R6, desc[UR36][R6.64] ;  /* 0x0000002406067981 */ /* 0x001ea4000c1e1b00 */
[----:B--2---:R-:W-:-:S04]  /*0d30*/  ISETP.NE.U32.AND P0, PT, R6, RZ, PT ;  /* 0x000000ff0600720c */ /* 0x004fc80003f05070 */
[----:B------:R-:W-:-:S13]  /*0d40*/  ISETP.NE.AND.EX P0, PT, R7, RZ, PT, P0 ;  /* 0x000000ff0700720c */ /* 0x000fda0003f05300 */
[----:B------:R-:W-:Y:S05]  /*0d50*/  @!P0 BRA `(.L_x_7) ;  /* 0x0000000000088947 */ /* 0x000fea0003800000 */
[----:B------:R0:W5:Y:S01]  /*0d60*/  LD.E R19, desc[UR36][R6.64] ;  /* 0x0000002406137980 */ /* 0x000162000c101900 */
[----:B------:R-:W-:Y:S05]  /*0d70*/  BRA `(.L_x_8) ;  /* 0x0000000000247947 */ /* 0x000fea0003800000 */
.L_x_7:
[----:B------:R-:W-:Y:S02]  /*0d80*/  ULDC.64 UR4, c[0x0][0x588] ;  /* 0x0001620000047ab9 */ /* 0x000fe40000000a00 */
[----:B------:R-:W-:-:S04]  /*0d90*/  ISETP.NE.U32.AND P0, PT, RZ, UR4, PT ;  /* 0x00000004ff007c0c */ /* 0x000fc8000bf05070 */
[----:B------:R-:W-:-:S13]  /*0da0*/  ISETP.NE.AND.EX P0, PT, RZ, UR5, PT, P0 ;  /* 0x00000005ff007c0c */ /* 0x000fda000bf05300 */
[----:B------:R-:W-:Y:S05]  /*0db0*/  @!P0 BRA `(.L_x_9) ;  /* 0x00000000000c8947 */ /* 0x000fea0003800000 */
[----:B------:R-:W0:Y:S02]  /*0dc0*/  LDC.64 R6, c[0x0][0x588] ;  /* 0x00016200ff067b82 */ /* 0x000e240000000a00 */
[----:B0-----:R1:W5:Y:S01]  /*0dd0*/  LDG.E R19, desc[UR36][R6.64] ;  /* 0x0000002406137981 */ /* 0x001362000c1e1900 */
[----:B------:R-:W-:Y:S05]  /*0de0*/  BRA `(.L_x_8) ;  /* 0x0000000000087947 */ /* 0x000fea0003800000 */
.L_x_9:
[----:B------:R-:W-:Y:S02]  /*0df0*/  ULDC UR4, c[0x0][0x580] ;  /* 0x0001600000047ab9 */ /* 0x000fe40000000800 */
[----:B------:R-:W-:-:S07]  /*0e00*/  IMAD.U32 R19, RZ, RZ, UR4 ;  /* 0x00000004ff137e24 */ /* 0x000fce000f8e00ff */
.L_x_8:
[----:B------:R-:W-:Y:S02]  /*0e10*/  ULDC.64 UR4, c[0x0][0x5a0] ;  /* 0x0001680000047ab9 */ /* 0x000fe40000000a00 */
[----:B------:R-:W-:-:S04]  /*0e20*/  ISETP.NE.U32.AND P0, PT, RZ, UR4, PT ;  /* 0x00000004ff007c0c */ /* 0x000fc8000bf05070 */
[----:B------:R-:W-:-:S13]  /*0e30*/  ISETP.NE.AND.EX P0, PT, RZ, UR5, PT, P0 ;  /* 0x00000005ff007c0c */ /* 0x000fda000bf05300 */
[----:B------:R-:W-:Y:S05]  /*0e40*/  @!P0 BRA `(.L_x_10) ;  /* 0x00000000001c8947 */ /* 0x000fea0003800000 */
[----:B01----:R-:W0:Y:S02]  /*0e50*/  LDC.64 R6, c[0x0][0x5a0] ;  /* 0x00016800ff067b82 */ /* 0x003e240000000a00 */
[----:B0-----:R-:W2:Y:S02]  /*0e60*/  LDG.E.64 R6, desc[UR36][R6.64] ;  /* 0x0000002406067981 */ /* 0x001ea4000c1e1b00 */
[----:B--2---:R-:W-:-:S04]  /*0e70*/  ISETP.NE.U32.AND P0, PT, R6, RZ, PT ;  /* 0x000000ff0600720c */ /* 0x004fc80003f05070 */
[----:B------:R-:W-:-:S13]  /*0e80*/  ISETP.NE.AND.EX P0, PT, R7, RZ, PT, P0 ;  /* 0x000000ff0700720c */ /* 0x000fda0003f05300 */
[----:B------:R-:W-:Y:S05]  /*0e90*/  @!P0 BRA `(.L_x_10) ;  /* 0x0000000000088947 */ /* 0x000fea0003800000 */
[----:B------:R0:W5:Y:S01]  /*0ea0*/  LD.E R56, desc[UR36][R6.64] ;  /* 0x0000002406387980 */ /* 0x000162000c101900 */
[----:B------:R-:W-:Y:S05]  /*0eb0*/  BRA `(.L_x_11) ;  /* 0x0000000000247947 */ /* 0x000fea0003800000 */
.L_x_10:
[----:B------:R-:W-:Y:S02]  /*0ec0*/  ULDC.64 UR4, c[0x0][0x590] ;  /* 0x0001640000047ab9 */ /* 0x000fe40000000a00 */
[----:B------:R-:W-:-:S04]  /*0ed0*/  ISETP.NE.U32.AND P0, PT, RZ, UR4, PT ;  /* 0x00000004ff007c0c */ /* 0x000fc8000bf05070 */
[----:B------:R-:W-:-:S13]  /*0ee0*/  ISETP.NE.AND.EX P0, PT, RZ, UR5, PT, P0 ;  /* 0x00000005ff007c0c */ /* 0x000fda000bf05300 */
[----:B------:R-:W-:Y:S05]  /*0ef0*/  @!P0 BRA `(.L_x_12) ;  /* 0x00000000000c8947 */ /* 0x000fea0003800000 */
[----:B------:R-:W2:Y:S02]  /*0f00*/  LDC.64 R56, c[0x0][0x590] ;  /* 0x00016400ff387b82 */ /* 0x000ea40000000a00 */
[----:B--2---:R2:W5:Y:S01]  /*0f10*/  LDG.E R56, desc[UR36][R56.64] ;  /* 0x0000002438387981 */ /* 0x004562000c1e1900 */
[----:B------:R-:W-:Y:S05]  /*0f20*/  BRA `(.L_x_11) ;  /* 0x0000000000087947 */ /* 0x000fea0003800000 */
.L_x_12:
[----:B------:R-:W-:Y:S02]  /*0f30*/  ULDC UR4, c[0x0][0x584] ;  /* 0x0001610000047ab9 */ /* 0x000fe40000000800 */
[----:B------:R-:W-:-:S07]  /*0f40*/  IMAD.U32 R56, RZ, RZ, UR4 ;  /* 0x00000004ff387e24 */ /* 0x000fce000f8e00ff */
.L_x_11:
[----:B------:R-:W-:-:S13]  /*0f50*/  LOP3.LUT P0, RZ, R0, 0xff, RZ, 0xc0, !PT ;  /* 0x000000ff00ff7812 */ /* 0x000fda000780c0ff */
[----:B------:R-:W-:Y:S05]  /*0f60*/  @!P0 EXIT ;  /* 0x000000000000894d */ /* 0x000fea0003800000 */
[----:B------:R-:W3:Y:S01]  /*0f70*/  LDC R59, c[0x0][0x658] ;  /* 0x00019600ff3b7b82 */ /* 0x000ee20000000800 */
[----:B------:R-:W-:Y:S01]  /*0f80*/  ULDC.64 UR6, c[0x0][0x288] ;  /* 0x0000a20000067ab9 */ /* 0x000fe20000000a00 */
[----:B------:R-:W-:Y:S01]  /*0f90*/  LOP3.LUT R14, R14, 0x1, RZ, 0xc0, !PT ;  /* 0x000000010e0e7812 */ /* 0x000fe200078ec0ff */
[----:B------:R-:W-:Y:S01]  /*0fa0*/  UIADD3 UR4, UR7, 0x3f, URZ ;  /* 0x0000003f07047890 */ /* 0x000fe2000fffe03f */
[----:B------:R-:W-:Y:S01]  /*0fb0*/  SHF.R.U32.HI R0, RZ, 0x2, R3 ;  /* 0x00000002ff007819 */ /* 0x000fe20000011603 */
[----:B------:R-:W-:Y:S01]  /*0fc0*/  IMAD.U32 R5, RZ, RZ, UR6 ;  /* 0x00000006ff057e24 */ /* 0x000fe2000f8e00ff */
[----:B------:R-:W-:Y:S01]  /*0fd0*/  SHF.R.U32.HI R4, RZ, 0x1, R4 ;  /* 0x00000001ff047819 */ /* 0x000fe20000011604 */
[----:B------:R-:W-:Y:S01]  /*0fe0*/  USHF.R.S32.HI UR5, URZ, 0x1f, UR4 ;  /* 0x0000001f3f057899 */ /* 0x000fe20008011404 */
[----:B01----:R-:W0:Y:S01]  /*0ff0*/  LDC.64 R6, c[0x0][0x5c8] ;  /* 0x00017200ff067b82 */ /* 0x003e220000000a00 */
[----:B------:R-:W-:Y:S01]  /*1000*/  LOP3.LUT R60, R3, 0x3, RZ, 0xc0, !PT ;  /* 0x00000003033c7812 */ /* 0x000fe200078ec0ff */
[----:B------:R-:W-:Y:S01]  /*1010*/  IMAD.SHL.U32 R9, R14, 0x40, RZ ;  /* 0x000000400e097824 */ /* 0x000fe200078e00ff */
[----:B------:R-:W-:Y:S01]  /*1020*/  LOP3.LUT R0, R0, 0x7, RZ, 0xc0, !PT ;  /* 0x0000000700007812 */ /* 0x000fe200078ec0ff */
[----:B------:R-:W-:Y:S01]  /*1030*/  ULEA.HI UR5, UR5, UR4, URZ, 0x6 ;  /* 0x0000000405057291 */ /* 0x000fe2000f8f303f */
[----:B------:R-:W-:Y:S01]  /*1040*/  LOP3.LUT R23, R4, 0x30, RZ, 0xc0, !PT ;  /* 0x0000003004177812 */ /* 0x000fe200078ec0ff */
[----:B------:R-:W-:Y:S01]  /*1050*/  IMAD R60, R60, -0x2, R5 ;  /* 0xfffffffe3c3c7824 */ /* 0x000fe200078e0205 */
[--C-:B------:R-:W-:Y:S01]  /*1060*/  LOP3.LUT R22, R9, 0x40, R0.reuse, 0xe2, !PT ;  /* 0x0000004009167812 */ /* 0x100fe200078ee200 */
[----:B------:R-:W1:Y:S01]  /*1070*/  LDC R63, c[0x0][0x600] ;  /* 0x00018000ff3f7b82 */ /* 0x000e620000000800 */
[----:B------:R-:W-:Y:S01]  /*1080*/  IADD3 R5, RZ, -R23, -R0 ;  /* 0x80000017ff057210 */ /* 0x000fe20007ffe800 */
[----:B------:R-:W-:Y:S01]  /*1090*/  IMAD.MOV.U32 R0, RZ, RZ, -0x1 ;  /* 0xffffffffff007424 */ /* 0x000fe200078e00ff */
[----:B------:R-:W-:Y:S01]  /*10a0*/  USHF.R.S32.HI UR43, URZ, 0x6, UR5 ;  /* 0x000000063f2b7899 */ /* 0x000fe20008011405 */
[----:B------:R-:W-:Y:S01]  /*10b0*/  IMAD.MOV.U32 R4, RZ, RZ, 0x1 ;  /* 0x00000001ff047424 */ /* 0x000fe200078e00ff */
[C---:B------:R-:W-:Y:S01]  /*10c0*/  LOP3.LUT R62, R3.reuse, 0x80, RZ, 0xc0, !PT ;  /* 0x00000080033e7812 */ /* 0x040fe200078ec0ff */
[----:B------:R-:W-:Y:S01]  /*10d0*/  IMAD R5, R14, -0x40, R5 ;  /* 0xffffffc00e057824 */ /* 0x000fe200078e0205 */
[----:B------:R-:W-:Y:S01]  /*10e0*/  UISETP.LT.AND UP0, UPT, UR43, 0x1, UPT ;  /* 0x000000012b00788c */ /* 0x000fe2000bf01270 */
[----:B---3--:R-:W-:Y:S01]  /*10f0*/  SHF.L.U32 R0, R0, R59, RZ ;  /* 0x0000003b00007219 */ /* 0x008fe200000006ff */
[----:B------:R-:W-:Y:S01]  /*1100*/  ULDC UR4, c[0x0][0x284] ;  /* 0x0000a10000047ab9 */ /* 0x000fe20000000800 */
[----:B------:R-:W-:Y:S01]  /*1110*/  LOP3.LUT R22, R22, R23, RZ, 0xfc, !PT ;  /* 0x0000001716167212 */ /* 0x000fe200078efcff */
[----:B------:R-:W-:Y:S01]  /*1120*/  USEL UR44, UR43, 0x1, UP0 ;  /* 0x000000012b2c7887 */ /* 0x000fe20008000000 */
[----:B------:R-:W-:Y:S01]  /*1130*/  SHF.L.U32 R59, R4, R59, RZ ;  /* 0x0000003b043b7219 */ /* 0x000fe200000006ff */
[----:B------:R-:W-:Y:S01]  /*1140*/  IMAD.SHL.U32 R61, R3, 0x2, RZ ;  /* 0x00000002033d7824 */ /* 0x000fe200078e00ff */
[----:B------:R-:W-:Y:S01]  /*1150*/  LOP3.LUT R66, R18, 0x1, RZ, 0xfc, !PT ;  /* 0x0000000112427812 */ /* 0x000fe200078efcff */
[----:B------:R-:W-:Y:S01]  /*1160*/  VIADD R65, R5, UR4 ;  /* 0x0000000405417c36 */ /* 0x000fe20008000000 */
[C---:B0-----:R-:W-:Y:S01]  /*1170*/  SHF.L.U64.HI R58, R6.reuse, 0x3, R7 ;  /* 0x00000003063a7819 */ /* 0x041fe20000010207 */
[----:B--2---:R-:W-:Y:S01]  /*1180*/  IMAD.SHL.U32 R57, R6, 0x8, RZ ;  /* 0x0000000806397824 */ /* 0x004fe200078e00ff */
[----:B------:R-:W-:Y:S01]  /*1190*/  SHF.R.U32.HI R62, RZ, 0x7, R62 ;  /* 0x00000007ff3e7819 */ /* 0x000fe2000001163e */
[----:B------:R-:W-:Y:S01]  /*11a0*/  IMAD.MOV.U32 R23, RZ, RZ, RZ ;  /* 0x000000ffff177224 */ /* 0x000fe200078e00ff */
[----:B------:R-:W-:Y:S01]  /*11b0*/  LOP3.LUT R64, RZ, R0, RZ, 0x33, !PT ;  /* 0x00000000ff407212 */ /* 0x000fe200078e33ff */
[----:B------:R-:W-:Y:S01]  /*11c0*/  UIADD3 UR44, UR43, -UR44, URZ ;  /* 0x8000002c2b2c7290 */ /* 0x000fe2000fffe03f */
[----:B------:R-:W-:Y:S01]  /*11d0*/  UMOV UR40, URZ ;  /* 0x0000003f00287c82 */ /* 0x000fe20008000000 */
[----:B-1----:R-:W-:Y:S01]  /*11e0*/  VIADD R63, R63, 0xffffffff ;  /* 0xffffffff3f3f7836 */ /* 0x002fe20000000000 */
[----:B------:R-:W-:-:S09]  /*11f0*/  UMOV UR42, URZ ;  /* 0x0000003f002a7c82 */ /* 0x000fd20008000000 */
.L_x_94:
[----:B0-----:R-:W0:Y:S01]  /*1200*/  SHFL.IDX PT, R0, R62, RZ, 0x1f ;  /* 0x00001fff3e007589 */ /* 0x001e2200000e0000 */
[----:B-1----:R-:W1:Y:S01]  /*1210*/  S2UR UR7, SR_CgaCtaId ;  /* 0x00000000000779c3 */ /* 0x002e620000008800 */
[----:B------:R-:W-:Y:S01]  /*1220*/  UMOV UR6, 0x400 ;  /* 0x0000040000067882 */ /* 0x000fe20000000000 */
[----:B0-----:R-:W-:Y:S01]  /*1230*/  R2UR UR4, R0 ;  /* 0x00000000000472ca */ /* 0x001fe200000e0000 */
[----:B-1----:R-:W-:-:S12]  /*1240*/  ULEA UR46, UR7, UR6, 0x18 ;  /* 0x00000006072e7291 */ /* 0x002fd8000f8ec03f */
[----:B------:R-:W-:-:S04]  /*1250*/  ULEA.HI UR5, UR4, UR4, URZ, 0x1 ;  /* 0x0000000404057291 */ /* 0x000fc8000f8f083f */
[----:B------:R-:W-:-:S04]  /*1260*/  ULOP3.LUT UR5, UR5, 0x7fffe, URZ, 0xc0, !UPT ;  /* 0x0007fffe05057892 */ /* 0x000fc8000f8ec03f */
[----:B------:R-:W-:-:S03]  /*1270*/  UIADD3 UR5, UR4, -UR5, URZ ;  /* 0x8000000504057290 */ /* 0x000fc6000fffe03f */
[----:B------:R-:W-:Y:S01]  /*1280*/  ULDC UR4, c[0x0][0x28c] ;  /* 0x0000a30000047ab9 */ /* 0x000fe20000000800 */
[----:B------:R-:W-:Y:S01]  /*1290*/  ULEA UR5, UR5, UR46, 0xd ;  /* 0x0000002e05057291 */ /* 0x000fe2000f8e683f */
[----:B------:R-:W-:-:S03]  /*12a0*/  ISETP.LT.AND P0, PT, RZ, UR4, PT ;  /* 0x00000004ff007c0c */ /* 0x000fc6000bf01270 */
[----:B------:R-:W-:-:S04]  /*12b0*/  UIADD3 UR5, UR5, 0x180, URZ ;  /* 0x0000018005057890 */ /* 0x000fc8000fffe03f */
[----:B------:R-:W-:-:S04]  /*12c0*/  USHF.R.U32.HI UR5, URZ, 0x4, UR5 ;  /* 0x000000043f057899 */ /* 0x000fc80008011605 */
[----:B------:R-:W-:-:S04]  /*12d0*/  ULOP3.LUT UR5, UR5, 0x3fff, URZ, 0xc0, !UPT ;  /* 0x00003fff05057892 */ /* 0x000fc8000f8ec03f */
[----:B------:R-:W-:Y:S01]  /*12e0*/  ULOP3.LUT UR45, UR5, 0x10000, URZ, 0xfc, !UPT ;  /* 0x00010000052d7892 */ /* 0x000fe2000f8efc3f */
[----:B---345:R-:W-:Y:S11]  /*12f0*/  @P0 BRA `(.L_x_13) ;  /* 0x0000000000400947 */ /* 0x038ff60003800000 */
[----:B------:R-:W-:Y:S01]  /*1300*/  MOV R0, 0x0 ;  /* 0x0000000000007802 */ /* 0x000fe20000000f00 */
[----:B------:R-:W-:Y:S01]  /*1310*/  ULDC.64 UR4, c[0x4][0x68] ;  /* 0x01001a0000047ab9 */ /* 0x000fe20000000a00 */
[----:B------:R-:W-:Y:S01]  /*1320*/  ULDC.64 UR6, c[0x4][0x8] ;  /* 0x0100020000067ab9 */ /* 0x000fe20000000a00 */
[----:B------:R-:W-:Y:S01]  /*1330*/  IMAD.U32 R4, RZ, RZ, UR4 ;  /* 0x00000004ff047e24 */ /* 0x000fe2000f8e00ff */
[----:B------:R0:W1:Y:S01]  /*1340*/  LDC.64 R14, c[0x4][R0] ;  /* 0x01000000000e7b82 */ /* 0x0000620000000a00 */
[----:B------:R-:W-:Y:S01]  /*1350*/  IMAD.U32 R5, RZ, RZ, UR5 ;  /* 0x00000005ff057e24 */ /* 0x000fe2000f8e00ff */
[----:B------:R-:W-:Y:S01]  /*1360*/  ULDC.64 UR4, c[0x4][0x70] ;  /* 0x01001c0000047ab9 */ /* 0x000fe20000000a00 */
[----:B------:R-:W-:Y:S02]  /*1370*/  IMAD.U32 R10, RZ, RZ, UR6 ;  /* 0x00000006ff0a7e24 */ /* 0x000fe4000f8e00ff */
[----:B------:R-:W-:Y:S02]  /*1380*/  IMAD.U32 R6, RZ, RZ, UR4 ;  /* 0x00000004ff067e24 */ /* 0x000fe4000f8e00ff */
[----:B------:R-:W-:-:S02]  /*1390*/  IMAD.U32 R7, RZ, RZ, UR5 ;  /* 0x00000005ff077e24 */ /* 0x000fc4000f8e00ff */
[----:B------:R-:W-:Y:S02]  /*13a0*/  IMAD.U32 R11, RZ, RZ, UR7 ;  /* 0x00000007ff0b7e24 */ /* 0x000fe4000f8e00ff */
[----:B------:R-:W-:Y:S02]  /*13b0*/  IMAD.MOV.U32 R8, RZ, RZ, 0x1e1 ;  /* 0x000001e1ff087424 */ /* 0x000fe400078e00ff */
[----:B------:R-:W-:Y:S02]  /*13c0*/  IMAD.MOV.U32 R12, RZ, RZ, 0x1 ;  /* 0x00000001ff0c7424 */ /* 0x000fe400078e00ff */
[----:B0-----:R-:W-:-:S07]  /*13d0*/  IMAD.MOV.U32 R13, RZ, RZ, RZ ;  /* 0x000000ffff0d7224 */ /* 0x001fce00078e00ff */
[----:B------:R-:W-:-:S07]  /*13e0*/  LEPC R20, `(.L_x_13) ;  /* 0x000000001014794e */ /* 0x000fce0000000000 */
[----:B-1---5:R-:W-:Y:S05]  /*13f0*/  CALL.ABS.NOINC R14 ;  /* 0x000000000e007343 */ /* 0x022fea0003c00000 */
.L_x_13:
[----:B------:R-:W-:-:S13]  /*1400*/  ISETP.NE.AND P0, PT, R66, 0x3, PT ;  /* 0x000000034200780c */ /* 0x000fda0003f05270 */
[----:B------:R-:W-:Y:S05]  /*1410*/  @!P0 BRA `(.L_x_14) ;  /* 0x0000000000048947 */ /* 0x000fea0003800000 */
[----:B------:R-:W-:Y:S01]  /*1420*/  BPT.TRAP 0x1 ;  /* 0x000000040000795c */ /* 0x000fe20000300000 */
.L_x_14:
[----:B------:R-:W-:Y:S02]  /*1430*/  IMAD.U32 R3, RZ, RZ, UR42 ;  /* 0x0000002aff037e24 */ /* 0x000fe4000f8e00ff */
[----:B------:R-:W-:-:S03]  /*1440*/  IMAD.U32 R0, RZ, RZ, UR40 ;  /* 0x00000028ff007e24 */ /* 0x000fc6000f8e00ff */
[----:B------:R-:W-:Y:S02]  /*1450*/  LEA R3, R3, UR46, 0x3 ;  /* 0x0000002e03037c11 */ /* 0x000fe4000f8e18ff */
[----:B------:R-:W-:-:S04]  /*1460*/  SHF.L.U32 R0, R0, 0x1f, RZ ;  /* 0x0000001f00007819 */ /* 0x000fc800000006ff */
[----:B------:R0:W1:Y:S01]  /*1470*/  SYNCS.PHASECHK.TRANS64.TRYWAIT P1, [R3+URZ], R0 ;  /* 0x00000000030075a7 */ /* 0x000062000802017f */
[----:B------:R-:W-:Y:S05]  /*1480*/  @!P0 BRA `(.L_x_15) ;  /* 0x0000000000048947 */ /* 0x000fea0003800000 */
[----:B------:R-:W-:Y:S01]  /*1490*/  BPT.TRAP 0x1 ;  /* 0x000000040000795c */ /* 0x000fe20000300000 */
.L_x_15:
[----:B------:R-:W-:-:S05]  /*14a0*/  IMAD.U32 R4, RZ, RZ, UR44 ;  /* 0x0000002cff047e24 */ /* 0x000fca000f8e00ff */
[----:B------:R-:W-:Y:S01]  /*14b0*/  ISETP.GE.AND P2, PT, R4, 0x1, PT ;  /* 0x000000010400780c */ /* 0x000fe20003f46270 */
[----:B-1----:R-:W-:-:S12]  /*14c0*/  @P1 BRA `(.L_x_16) ;  /* 0x0000000000081947 */ /* 0x002fd80003800000 */
[----:B------:R-:W1:Y:S02]  /*14d0*/  SYNCS.PHASECHK.TRANS64.TRYWAIT P1, [R3+URZ], R0 ;  /* 0x00000000030075a7 */ /* 0x000e64000802017f */
[----:B-1----:R-:W-:Y:S05]  /*14e0*/  @!P1 BRA `(.L_x_17) ;  /* 0x0000004c003c9947 */ /* 0x002fea0003800000 */
.L_x_16:
[----:B------:R-:W-:Y:S05]  /*14f0*/  WARPSYNC.ALL ;  /* 0x0000000000007948 */ /* 0x000fea0003800000 */
[----:B------:R-:W-:Y:S01]  /*1500*/  UIADD3 UR4, UR46, 0x30180, URZ ;  /* 0x000301802e047890 */ /* 0x000fe2000fffe03f */
[----:B------:R-:W-:Y:S01]  /*1510*/  WARPGROUP.ARRIVE ;  /* 0x00000000000079c5 */ /* 0x000fe20000000000 */
[----:B------:R-:W-:Y:S02]  /*1520*/  ULEA UR5, UR42, UR45, 0xb ;  /* 0x0000002d2a057291 */ /* 0x000fe4000f8e583f */
[----:B------:R-:W-:Y:S01]  /*1530*/  USHF.R.U32.HI UR4, URZ, 0x4, UR4 ;  /* 0x000000043f047899 */ /* 0x000fe20008011604 */
[----:B------:R-:W-:Y:S01]  /*1540*/  UMOV UR9, 0x40000040 ;  /* 0x4000004000097882 */ /* 0x000fe20000000000 */
[----:B------:R-:W-:-:S02]  /*1550*/  UMOV UR11, 0x40000040 ;  /* 0x40000040000b7882 */ /* 0x000fc40000000000 */
[----:B------:R-:W-:Y:S01]  /*1560*/  ULOP3.LUT UR4, UR4, 0x3fff, URZ, 0xc0, !UPT ;  /* 0x00003fff04047892 */ /* 0x000fe2000f8ec03f */
[----:B------:R-:W-:-:S03]  /*1570*/  UMOV UR8, UR5 ;  /* 0x0000000500087c82 */ /* 0x000fc60008000000 */
[----:B------:R-:W-:-:S04]  /*1580*/  ULOP3.LUT UR4, UR4, 0x10000, URZ, 0xfc, !UPT ;  /* 0x0001000004047892 */ /* 0x000fc8000f8efc3f */
[----:B------:R-:W-:-:S07]  /*1590*/  ULEA UR6, UR42, UR4, 0xa ;  /* 0x000000042a067291 */ /* 0x000fce000f8e503f */
[----:B------:R-:W-:Y:S02]  /*15a0*/  UMOV UR10, UR6 ;  /* 0x00000006000a7c82 */ /* 0x000fe40008000000 */
[----:B------:R-:W-:Y:S01]  /*15b0*/  HGMMA.64x64x8.F32.TF32 R24, gdesc[UR8], RZ, !UPT, gsb0 ;  /* 0x04e00000081879f0 */ /* 0x000fe2000c0028ff */
[----:B------:R-:W-:Y:S02]  /*15c0*/  UIADD3 UR8, UR5, 0x2, URZ ;  /* 0x0000000205087890 */ /* 0x000fe4000fffe03f */
[----:B------:R-:W-:Y:S01]  /*15d0*/  UIADD3 UR10, UR6, 0x2, URZ ;  /* 0x00000002060a7890 */ /* 0x000fe2000fffe03f */
[----:B------:R-:W-:Y:S01]  /*15e0*/  UMOV UR9, 0x40000040 ;  /* 0x4000004000097882 */ /* 0x000fe20000000000 */
[----:B------:R-:W-:Y:S01]  /*15f0*/  UMOV UR11, 0x40000040 ;  /* 0x40000040000b7882 */ /* 0x000fe20000000000 */
[----:B------:R-:W-:Y:S02]  /*1600*/  WARPGROUP.DEPBAR.LE gsb0, 0x0 ;  /* 0x00008000000079c5 */ /* 0x000fe40000010000 */
[----:B------:R-:W-:-:S06]  /*1610*/  WARPGROUP.ARRIVE ;  /* 0x00000000000079c5 */ /* 0x000fcc0000000000 */
[----:B------:R-:W-:Y:S01]  /*1620*/  HGMMA.64x64x8.F32.TF32 R24, gdesc[UR8], R24, gsb0 ;  /* 0x04e00000081879f0 */ /* 0x000fe20008002818 */
        /* <DEDUP_REMOVED lines=41> */
[----:B------:R-:W-:Y:S03]  /*18c0*/  HGMMA.64x64x8.F32.TF32 R24, gdesc[UR8], R24, gsb0 ;  /* 0x04e00000081879f0 */ /* 0x000fe60008002818 */
[----:B------:R-:W-:Y:S02]  /*18d0*/  WARPGROUP.DEPBAR.LE gsb0, 0x0 ;  /* 0x00008000000079c5 */ /* 0x000fe40000010000 */
[----:B------:R-:W-:Y:S05]  /*18e0*/  @!P2 BRA `(.L_x_18) ;  /* 0x00000004008ca947 */ /* 0x000fea0003800000 */
[----:B------:R-:W-:Y:S01]  /*18f0*/  UIADD3 UR5, UR42, 0x1, URZ ;  /* 0x000000012a057890 */ /* 0x000fe2000fffe03f */
[----:B01----:R-:W-:-:S03]  /*1900*/  IMAD.U32 R0, RZ, RZ, UR44 ;  /* 0x0000002cff007e24 */ /* 0x003fc6000f8e00ff */
[----:B------:R-:W-:-:S04]  /*1910*/  UISETP.NE.AND UP0, UPT, UR5, 0x6, UPT ;  /* 0x000000060500788c */ /* 0x000fc8000bf05270 */
[----:B------:R-:W-:Y:S02]  /*1920*/  USEL UR6, URZ, 0x1, UP0 ;  /* 0x000000013f067887 */ /* 0x000fe40008000000 */
[----:B------:R-:W-:Y:S02]  /*1930*/  USEL UR5, UR5, URZ, UP0 ;  /* 0x0000003f05057287 */ /* 0x000fe40008000000 */
[----:B------:R-:W-:-:S06]  /*1940*/  ULOP3.LUT UR6, UR40, UR6, URZ, 0x3c, !UPT ;  /* 0x0000000628067292 */ /* 0x000fcc000f8e3c3f */
[----:B------:R-:W-:Y:S01]  /*1950*/  IMAD.U32 R5, RZ, RZ, UR6 ;  /* 0x00000006ff057e24 */ /* 0x000fe2000f8e00ff */
[----:B------:R-:W-:-:S06]  /*1960*/  UMOV UR6, UR42 ;  /* 0x0000002a00067c82 */ /* 0x000fcc0008000000 */
.L_x_25:
[----:B01----:R-:W-:Y:S05]  /*1970*/  @!P0 BRA `(.L_x_19) ;  /* 0x0000000000048947 */ /* 0x003fea0003800000 */
[----:B------:R-:W-:Y:S01]  /*1980*/  BPT.TRAP 0x1 ;  /* 0x000000040000795c */ /* 0x000fe20000300000 */
.L_x_19:
[----:B------:R-:W0:Y:S01]  /*1990*/  S2UR UR8, SR_CgaCtaId ;  /* 0x00000000000879c3 */ /* 0x000e220000008800 */
[----:B------:R-:W-:Y:S01]  /*19a0*/  UMOV UR7, 0x400 ;  /* 0x0000040000077882 */ /* 0x000fe20000000000 */
[----:B------:R-:W-:Y:S01]  /*19b0*/  SHF.L.U32 R3, R5, 0x1f, RZ ;  /* 0x0000001f05037819 */ /* 0x000fe200000006ff */
[----:B0-----:R-:W-:-:S04]  /*19c0*/  ULEA UR7, UR8, UR7, 0x18 ;  /* 0x0000000708077291 */ /* 0x001fc8000f8ec03f */
[----:B------:R-:W-:-:S09]  /*19d0*/  ULEA UR8, UR5, UR7, 0x3 ;  /* 0x0000000705087291 */ /* 0x000fd2000f8e183f */
[----:B------:R0:W1:Y:S01]  /*19e0*/  SYNCS.PHASECHK.TRANS64.TRYWAIT P1, [UR8], R3 ;  /* 0x00000003ff0075a7 */ /* 0x0000620008020148 */
[----:B------:R-:W-:Y:S05]  /*19f0*/  @!P0 BRA `(.L_x_20) ;  /* 0x0000000000048947 */ /* 0x000fea0003800000 */
[----:B------:R-:W-:Y:S01]  /*1a00*/  BPT.TRAP 0x1 ;  /* 0x000000040000795c */ /* 0x000fe20000300000 */
.L_x_20:
[----:B-1----:R-:W-:Y:S05]  /*1a10*/  @P1 BRA `(.L_x_21) ;  /* 0x0000000000081947 */ /* 0x002fea0003800000 */
[----:B------:R-:W1:Y:S02]  /*1a20*/  SYNCS.PHASECHK.TRANS64.TRYWAIT P1, [UR8], R3 ;  /* 0x00000003ff0075a7 */ /* 0x000e640008020148 */
[----:B-1----:R-:W-:Y:S05]  /*1a30*/  @!P1 BRA `(.L_x_22) ;  /* 0x0000004400fc9947 */ /* 0x002fea0003800000 */
.L_x_21:
[----:B------:R-:W-:Y:S01]  /*1a40*/  ULEA UR12, UR5, UR45, 0xb ;  /* 0x0000002d050c7291 */ /* 0x000fe2000f8e583f */
[----:B------:R-:W-:Y:S01]  /*1a50*/  WARPGROUP.ARRIVE ;  /* 0x00000000000079c5 */ /* 0x000fe20000000000 */
[----:B------:R-:W-:Y:S01]  /*1a60*/  ULEA UR13, UR5, UR4, 0xa ;  /* 0x00000004050d7291 */ /* 0x000fe2000f8e503f */
[----:B------:R-:W-:Y:S01]  /*1a70*/  UMOV UR9, 0x40000040 ;  /* 0x4000004000097882 */ /* 0x000fe20000000000 */
[----:B------:R-:W-:-:S03]  /*1a80*/  UMOV UR11, 0x40000040 ;  /* 0x40000040000b7882 */ /* 0x000fc60000000000 */
[----:B------:R-:W-:Y:S02]  /*1a90*/  UMOV UR8, UR12 ;  /* 0x0000000c00087c82 */ /* 0x000fe40008000000 */
[----:B------:R-:W-:Y:S02]  /*1aa0*/  UMOV UR10, UR13 ;  /* 0x0000000d000a7c82 */ /* 0x000fe40008000000 */
[----:B------:R-:W-:Y:S01]  /*1ab0*/  HGMMA.64x64x8.F32.TF32 R24, gdesc[UR8], R24, gsb0 ;  /* 0x04e00000081879f0 */ /* 0x000fe20008002818 */
[----:B------:R-:W-:Y:S02]  /*1ac0*/  UIADD3 UR8, UR12, 0x2, URZ ;  /* 0x000000020c087890 */ /* 0x000fe4000fffe03f */
[----:B------:R-:W-:Y:S01]  /*1ad0*/  UIADD3 UR10, UR13, 0x2, URZ ;  /* 0x000000020d0a7890 */ /* 0x000fe2000fffe03f */
[----:B------:R-:W-:Y:S01]  /*1ae0*/  UMOV UR9, 0x40000040 ;  /* 0x4000004000097882 */ /* 0x000fe20000000000 */
[----:B------:R-:W-:Y:S01]  /*1af0*/  UMOV UR11, 0x40000040 ;  /* 0x40000040000b7882 */ /* 0x000fe20000000000 */
[----:B------:R-:W-:-:S02]  /*1b00*/  WARPGROUP.DEPBAR.LE gsb0, 0x0 ;  /* 0x00008000000079c5 */ /* 0x000fc40000010000 */
        /* <DEDUP_REMOVED lines=46> */
[----:B------:R-:W-:Y:S01]  /*1df0*/  BPT.TRAP 0x1 ;  /* 0x000000040000795c */ /* 0x000fe20000300000 */
.L_x_23:
[----:B------:R-:W-:Y:S01]  /*1e00*/  ULEA UR7, UR6, UR7, 0x3 ;  /* 0x0000000706077291 */ /* 0x000fe2000f8e183f */
[----:B------:R-:W-:-:S03]  /*1e10*/  ISETP.GT.U32.AND P1, PT, R18, 0x1, PT ;  /* 0x000000011200780c */ /* 0x000fc60003f24070 */
[----:B------:R-:W-:-:S04]  /*1e20*/  UIADD3 UR7, UR7, 0x30, URZ ;  /* 0x0000003007077890 */ /* 0x000fc8000fffe03f */
[----:B------:R-:W-:-:S09]  /*1e30*/  UPRMT UR7, URZ, 0x654, UR7 ;  /* 0x000006543f077896 */ /* 0x000fd20008000007 */
[----:B------:R-:W-:Y:S01]  /*1e40*/  SYNCS.ARRIVE.TRANS64.RED.A1T0 RZ, [UR7], RZ ;  /* 0x000000ffffff79a7 */ /* 0x000fe20008100407 */
[----:B------:R-:W-:Y:S05]  /*1e50*/  @P1 BRA `(.L_x_24) ;  /* 0x0000000000041947 */ /* 0x000fea0003800000 */
[----:B------:R-:W-:Y:S01]  /*1e60*/  BPT.TRAP 0x1 ;  /* 0x000000040000795c */ /* 0x000fe20000300000 */
.L_x_24:
[----:B------:R-:W-:Y:S01]  /*1e70*/  UIADD3 UR5, UR5, 0x1, URZ ;  /* 0x0000000105057890 */ /* 0x000fe2000fffe03f */
[C---:B------:R-:W-:Y:S01]  /*1e80*/  ISETP.GT.AND P1, PT, R0.reuse, 0x1, PT ;  /* 0x000000010000780c */ /* 0x040fe20003f24270 */
[----:B------:R-:W-:Y:S01]  /*1e90*/  UIADD3 UR6, UR6, 0x1, URZ ;  /* 0x0000000106067890 */ /* 0x000fe2000fffe03f */
[----:B------:R-:W-:Y:S01]  /*1ea0*/  VIADD R0, R0, 0xffffffff ;  /* 0xffffffff00007836 */ /* 0x000fe20000000000 */
[----:B------:R-:W-:Y:S02]  /*1eb0*/  UISETP.NE.AND UP0, UPT, UR5, 0x6, UPT ;  /* 0x000000060500788c */ /* 0x000fe4000bf05270 */
[----:B------:R-:W-:Y:S02]  /*1ec0*/  UISETP.NE.AND UP1, UPT, UR6, 0x6, UPT ;  /* 0x000000060600788c */ /* 0x000fe4000bf25270 */
[----:B------:R-:W-:Y:S02]  /*1ed0*/  USEL UR7, URZ, 0x1, UP0 ;  /* 0x000000013f077887 */ /* 0x000fe40008000000 */
[----:B------:R-:W-:-:S02]  /*1ee0*/  USEL UR5, UR5, URZ, UP0 ;  /* 0x0000003f05057287 */ /* 0x000fc40008000000 */
[----:B------:R-:W-:Y:S02]  /*1ef0*/  USEL UR6, UR6, URZ, UP1 ;  /* 0x0000003f06067287 */ /* 0x000fe40008800000 */
[----:B------:R-:W-:Y:S01]  /*1f00*/  LOP3.LUT R5, R5, UR7, RZ, 0x3c, !PT ;  /* 0x0000000705057c12 */ /* 0x000fe2000f8e3cff */
[----:B------:R-:W-:Y:S09]  /*1f10*/  @P1 BRA `(.L_x_25) ;  /* 0xfffffff800941947 */ /* 0x000ff2000383ffff */
.L_x_18:
[----:B01----:R-:W0:Y:S02]  /*1f20*/  LDC R0, c[0x0][0x28c] ;  /* 0x0000a300ff007b82 */ /* 0x003e240000000800 */
[----:B0-----:R-:W-:-:S13]  /*1f30*/  ISETP.GE.AND P1, PT, R0, 0x1, PT ;  /* 0x000000010000780c */ /* 0x001fda0003f26270 */
[----:B------:R-:W-:Y:S05]  /*1f40*/  @!P1 BRA `(.L_x_26) ;  /* 0x0000000000409947 */ /* 0x000fea0003800000 */
[----:B------:R-:W-:Y:S05]  /*1f50*/  @!P0 BRA `(.L_x_27) ;  /* 0x0000000000048947 */ /* 0x000fea0003800000 */
[----:B------:R-:W-:Y:S01]  /*1f60*/  BPT.TRAP 0x1 ;  /* 0x000000040000795c */ /* 0x000fe20000300000 */
.L_x_27:
[----:B------:R-:W0:Y:S01]  /*1f70*/  S2UR UR7, SR_CgaCtaId ;  /* 0x00000000000779c3 */ /* 0x000e220000008800 */
[----:B------:R-:W-:Y:S01]  /*1f80*/  UIADD3 UR6, UR44, UR42, URZ ;  /* 0x0000002a2c067290 */ /* 0x000fe2000fffe03f */
[----:B------:R-:W-:-:S03]  /*1f90*/  ISETP.GT.U32.AND P0, PT, R18, 0x1, PT ;  /* 0x000000011200780c */ /* 0x000fc60003f04070 */
[----:B------:R-:W-:-:S04]  /*1fa0*/  UIMAD.WIDE.U32 UR4, UR6, -0x55555555, URZ ;  /* 0xaaaaaaab060478a5 */ /* 0x000fc8000f8e003f */
[----:B------:R-:W-:-:S03]  /*1fb0*/  USHF.R.U32.HI UR4, URZ, 0x2, UR5 ;  /* 0x000000023f047899 */ /* 0x000fc60008011605 */
[----:B------:R-:W-:Y:S01]  /*1fc0*/  UMOV UR5, 0x400 ;  /* 0x0000040000057882 */ /* 0x000fe20000000000 */
[----:B------:R-:W-:Y:S02]  /*1fd0*/  UIMAD UR6, UR4, -0x6, UR6 ;  /* 0xfffffffa040678a4 */ /* 0x000fe4000f8e0206 */
[----:B0-----:R-:W-:-:S04]  /*1fe0*/  ULEA UR5, UR7, UR5, 0x18 ;  /* 0x0000000507057291 */ /* 0x001fc8000f8ec03f */
[----:B------:R-:W-:-:S04]  /*1ff0*/  ULEA UR6, UR6, UR5, 0x3 ;  /* 0x0000000506067291 */ /* 0x000fc8000f8e183f */
[----:B------:R-:W-:-:S04]  /*2000*/  UIADD3 UR6, UR6, 0x30, URZ ;  /* 0x0000003006067890 */ /* 0x000fc8000fffe03f */
[----:B------:R-:W-:-:S09]  /*2010*/  UPRMT UR6, URZ, 0x654, UR6 ;  /* 0x000006543f067896 */ /* 0x000fd20008000006 */
[----:B------:R-:W-:Y:S01]  /*2020*/  SYNCS.ARRIVE.TRANS64.RED.A1T0 RZ, [UR6], RZ ;  /* 0x000000ffffff79a7 */ /* 0x000fe20008100406 */
[----:B------:R-:W-:Y:S05]  /*2030*/  @P0 BRA `(.L_x_26) ;  /* 0x0000000000040947 */ /* 0x000fea0003800000 */
[----:B------:R-:W-:Y:S01]  /*2040*/  BPT.TRAP 0x1 ;  /* 0x000000040000795c */ /* 0x000fe20000300000 */
.L_x_26:
[----:B------:R-:W-:Y:S01]  /*2050*/  IMAD.SHL.U32 R6, R68, 0x40, RZ ;  /* 0x0000004044067824 */ /* 0x000fe200078e00ff */
[----:B------:R-:W-:Y:S01]  /*2060*/  UIADD3 UR42, UR43, UR42, URZ ;  /* 0x0000002a2b2a7290 */ /* 0x000fe2000fffe03f */
[----:B------:R-:W-:Y:S01]  /*2070*/  SHF.R.S32.HI R9, RZ, 0x1f, R67 ;  /* 0x0000001fff097819 */ /* 0x000fe20000011443 */
[----:B------:R-:W-:Y:S01]  /*2080*/  UISETP.GE.U32.AND UP1, UPT, UR43, 0x6, UPT ;  /* 0x000000062b00788c */ /* 0x000fe2000bf26070 */
[----:B------:R-:W-:Y:S01]  /*2090*/  IMAD.SHL.U32 R8, R69, 0x80, RZ ;  /* 0x0000008045087824 */ /* 0x000fe200078e00ff */
[----:B------:R-:W-:Y:S01]  /*20a0*/  ULDC UR7, c[0x0][0x288] ;  /* 0x0000a20000077ab9 */ /* 0x000fe20000000800 */
[C---:B------:R-:W-:Y:S01]  /*20b0*/  LOP3.LUT R10, R6.reuse, 0x6, R61, 0xf8, !PT ;  /* 0x00000006060a7812 */ /* 0x040fe200078ef83d */
[----:B------:R-:W-:Y:S01]  /*20c0*/  UISETP.GT.U32.AND UP0, UPT, UR42, 0x5, UPT ;  /* 0x000000052a00788c */ /* 0x000fe2000bf04070 */
[----:B------:R-:W-:Y:S01]  /*20d0*/  ISETP.GE.AND P0, PT, R6, UR7, PT ;  /* 0x0000000706007c0c */ /* 0x000fe2000bf06270 */
[----:B------:R-:W-:Y:S01]  /*20e0*/  ULDC.64 UR4, c[0x0][0x5d0] ;  /* 0x0001740000047ab9 */ /* 0x000fe20000000a00 */
[--C-:B------:R-:W-:Y:S01]  /*20f0*/  SHF.R.S32.HI R11, RZ, 0x1f, R10.reuse ;  /* 0x0000001fff0b7819 */ /* 0x100fe2000001140a */
[----:B------:R-:W-:Y:S01]  /*2100*/  ULDC UR10, c[0x0][0x284] ;  /* 0x0000a100000a7ab9 */ /* 0x000fe20000000800 */
[----:B------:R-:W-:Y:S01]  /*2110*/  IMAD R0, R9, UR4, RZ ;  /* 0x0000000409007c24 */ /* 0x000fe2000f8e02ff */
[----:B------:R-:W-:Y:S01]  /*2120*/  UISETP.LT.U32.AND UP0, UPT, UR43, 0x6, UP0 ;  /* 0x000000062b00788c */ /* 0x000fe20008701070 */
[----:B------:R-:W-:Y:S01]  /*2130*/  ISETP.GE.OR P0, PT, R8, UR10, P0 ;  /* 0x0000000a08007c0c */ /* 0x000fe20008706670 */
[----:B------:R-:W-:Y:S01]  /*2140*/  IMAD.WIDE.U32 R4, R67, UR4, R10 ;  /* 0x0000000443047c25 */ /* 0x000fe2000f8e000a */
[----:B------:R-:W-:Y:S01]  /*2150*/  ULDC.64 UR8, c[0x0][0x5c8] ;  /* 0x0001720000087ab9 */ /* 0x000fe20000000a00 */
[----:B------:R-:W-:-:S02]  /*2160*/  USEL UR6, URZ, 0x1, !UP0 ;  /* 0x000000013f067887 */ /* 0x000fc4000c000000 */
[----:B------:R-:W-:Y:S01]  /*2170*/  IMAD R3, R67, UR5, R0 ;  /* 0x0000000543037c24 */ /* 0x000fe2000f8e0200 */
[----:B------:R-:W-:Y:S01]  /*2180*/  @UP1 UIMAD.WIDE.U32 UR4, UR42, -0x55555555, URZ ;  /* 0xaaaaaaab2a0418a5 */ /* 0x000fe2000f8e003f */
[----:B------:R-:W-:Y:S01]  /*2190*/  IMAD.WIDE R68, R69, 0x80, R22 ;  /* 0x0000008045447825 */ /* 0x000fe200078e0216 */
[----:B------:R-:W-:Y:S02]  /*21a0*/  ULOP3.LUT UR40, UR40, UR6, URZ, 0x3c, !UPT ;  /* 0x0000000628287292 */ /* 0x000fe4000f8e3c3f */
[----:B------:R-:W-:Y:S01]  /*21b0*/  @UP1 USHF.R.U32.HI UR4, URZ, 0x2, UR5 ;  /* 0x000000023f041899 */ /* 0x000fe20008011605 */
[----:B------:R-:W-:Y:S02]  /*21c0*/  IMAD.IADD R5, R5, 0x1, R3 ;  /* 0x0000000105057824 */ /* 0x000fe400078e0203 */
[----:B------:R-:W-:Y:S01]  /*21d0*/  IMAD R3, R69, UR8, RZ ;  /* 0x0000000845037c24 */ /* 0x000fe2000f8e02ff */
[----:B------:R-:W-:Y:S01]  /*21e0*/  @UP1 ULOP3.LUT UR40, UR40, 0x1, UR4, 0x78, !UPT ;  /* 0x0000000128281892 */ /* 0x000fe2000f8e7804 */
[----:B------:R-:W-:-:S04]  /*21f0*/  IMAD.WIDE.U32 R70, R68, UR8, R4 ;  /* 0x0000000844467c25 */ /* 0x000fc8000f8e0004 */
[----:B------:R-:W-:Y:S02]  /*2200*/  IMAD R7, R68, UR9, R3 ;  /* 0x0000000944077c24 */ /* 0x000fe4000f8e0203 */
[----:B------:R-:W-:Y:S01]  /*2210*/  IMAD.MOV.U32 R0, RZ, RZ, -0x1 ;  /* 0xffffffffff007424 */ /* 0x000fe200078e00ff */
[----:B------:R-:W-:Y:S06]  /*2220*/  @P0 BRA `(.L_x_28) ;  /* 0x0000002000780947 */ /* 0x000fec0003800000 */
[----:B-----5:R-:W-:Y:S01]  /*2230*/  FSETP.NEU.AND P1, PT, R56, RZ, PT ;  /* 0x000000ff3800720b */ /* 0x020fe20003f2d000 */
[----:B------:R-:W-:Y:S01]  /*2240*/  IMAD.IADD R6, R60, 0x1, -R6 ;  /* 0x000000013c067824 */ /* 0x000fe200078e0a06 */
[----:B------:R-:W-:Y:S01]  /*2250*/  BSSY B0, `(.L_x_28) ;  /* 0x000021b000007945 */ /* 0x000fe20003800000 */
[----:B------:R-:W-:Y:S02]  /*2260*/  IMAD.IADD R3, R65, 0x1, -R8 ;  /* 0x0000000141037824 */ /* 0x000fe400078e0a08 */
[----:B------:R-:W-:Y:S01]  /*2270*/  IMAD.IADD R81, R71, 0x1, R7 ;  /* 0x0000000147517824 */ /* 0x000fe200078e0207 */
[----:B------:R-:W-:-:S04]  /*2280*/  ISETP.GT.AND P0, PT, R6, RZ, PT ;  /* 0x000000ff0600720c */ /* 0x000fc80003f04270 */
[----:B------:R-:W-:-:S03]  /*2290*/  ISETP.GT.AND P2, PT, R3, RZ, P0 ;  /* 0x000000ff0300720c */ /* 0x000fc60000744270 */
[----:B------:R-:W-:Y:S10]  /*22a0*/  @!P1 BRA `(.L_x_29) ;  /* 0x0000001400dc9947 */ /* 0x000ff40003800000 */
[----:B------:R-:W0:Y:S01]  /*22b0*/  LDC.64 R74, c[0x0][0x5b8] ;  /* 0x00016e00ff4a7b82 */ /* 0x000e220000000a00 */
[----:B------:R-:W-:-:S07]  /*22c0*/  ULDC.64 UR4, c[0x0][0x5c0] ;  /* 0x0001700000047ab9 */ /* 0x000fce0000000a00 */
[----:B------:R-:W1:Y:S08]  /*22d0*/  LDC.64 R76, c[0x0][0x5b0] ;  /* 0x00016c00ff4c7b82 */ /* 0x000e700000000a00 */
[----:B------:R-:W2:Y:S01]  /*22e0*/  LDC.64 R78, c[0x0][0x5a8] ;  /* 0x00016a00ff4e7b82 */ /* 0x000ea20000000a00 */
[-C--:B0-----:R-:W-:Y:S02]  /*22f0*/  IMAD R4, R9, R74.reuse, RZ ;  /* 0x0000004a09047224 */ /* 0x081fe400078e02ff */
[----:B------:R-:W-:-:S04]  /*2300*/  IMAD.WIDE.U32 R72, R67, R74, R10 ;  /* 0x0000004a43487225 */ /* 0x000fc800078e000a */
[----:B------:R-:W-:Y:S02]  /*2310*/  IMAD R71, R67, R75, R4 ;  /* 0x0000004b43477224 */ /* 0x000fe400078e0204 */
[-C--:B-1----:R-:W-:Y:S02]  /*2320*/  IMAD R4, R69, R76.reuse, RZ ;  /* 0x0000004c45047224 */ /* 0x082fe400078e02ff */
[----:B------:R-:W-:Y:S02]  /*2330*/  IMAD.IADD R13, R73, 0x1, R71 ;  /* 0x00000001490d7824 */ /* 0x000fe400078e0247 */
[----:B------:R-:W-:Y:S02]  /*2340*/  IMAD.MOV.U32 R12, RZ, RZ, R72 ;  /* 0x000000ffff0c7224 */ /* 0x000fe400078e0048 */
[C---:B------:R-:W-:Y:S02]  /*2350*/  IMAD R69, R68.reuse, R77, R4 ;  /* 0x0000004d44457224 */ /* 0x040fe400078e0204 */
[----:B------:R-:W-:-:S04]  /*2360*/  IMAD.WIDE.U32 R4, R68, R76, R12 ;  /* 0x0000004c44047225 */ /* 0x000fc800078e000c */
[----:B------:R-:W-:Y:S01]  /*2370*/  IMAD.IADD R5, R5, 0x1, R69 ;  /* 0x0000000105057824 */ /* 0x000fe200078e0245 */
[----:B--2---:R-:W-:-:S04]  /*2380*/  LEA R14, P1, R4, R78, 0x2 ;  /* 0x0000004e040e7211 */ /* 0x004fc800078210ff */
[----:B------:R-:W-:-:S05]  /*2390*/  LEA.HI.X R15, R4, R79, R5, 0x2, P1 ;  /* 0x0000004f040f7211 */ /* 0x000fca00008f1405 */
[----:B------:R0:W2:Y:S01]  /*23a0*/  @P2 LDG.E.LTC128B R7, desc[UR36][R14.64] ;  /* 0x000000240e072981 */ /* 0x0000a2000c1e1920 */
[----:B------:R-:W-:Y:S01]  /*23b0*/  LEA R8, P3, R70, UR4, 0x2 ;  /* 0x0000000446087c11 */ /* 0x000fe2000f8610ff */
[----:B------:R-:W-:Y:S01]  /*23c0*/  IMAD.WIDE.U32 R4, R68, R76, R10 ;  /* 0x0000004c44047225 */ /* 0x000fe200078e000a */
[----:B------:R-:W-:Y:S01]  /*23d0*/  ISETP.GT.AND P1, PT, R6, 0x1, PT ;  /* 0x000000010600780c */ /* 0x000fe20003f24270 */
[----:B------:R-:W-:Y:S02]  /*23e0*/  BSSY B1, `(.L_x_30) ;  /* 0x0000012000017945 */ /* 0x000fe40003800000 */
[----:B------:R-:W-:Y:S02]  /*23f0*/  IMAD.IADD R5, R69, 0x1, R5 ;  /* 0x0000000145057824 */ /* 0x000fe400078e0205 */
[----:B------:R-:W-:Y:S01]  /*2400*/  IMAD.WIDE.U32 R20, R67, R74, R4 ;  /* 0x0000004a43147225 */ /* 0x000fe200078e0004 */
[----:B0-----:R-:W-:-:S03]  /*2410*/  SHF.L.U64.HI R15, R76, 0x3, R77 ;  /* 0x000000034c0f7819 */ /* 0x001fc6000001024d */
[----:B------:R-:W-:Y:S01]  /*2420*/  IMAD.IADD R5, R71, 0x1, R21 ;  /* 0x0000000147057824 */ /* 0x000fe200078e0215 */
[----:B------:R-:W-:Y:S01]  /*2430*/  LEA R4, P4, R20, R78, 0x2 ;  /* 0x0000004e14047211 */ /* 0x000fe200078810ff */
[----:B------:R-:W-:-:S03]  /*2440*/  IMAD.SHL.U32 R14, R76, 0x8, RZ ;  /* 0x000000084c0e7824 */ /* 0x000fc600078e00ff */
[----:B------:R-:W-:Y:S01]  /*2450*/  LEA.HI.X R5, R20, R79, R5, 0x2, P4 ;  /* 0x0000004f14057211 */ /* 0x000fe200020f1405 */
[----:B------:R-:W-:Y:S01]  /*2460*/  IMAD.WIDE.U32 R20, R68, R76, R14 ;  /* 0x0000004c44147225 */ /* 0x000fe200078e000e */
[----:B--2---:R-:W-:-:S05]  /*2470*/  LOP3.LUT R9, R7, 0xffffe000, RZ, 0xc0, !PT ;  /* 0xffffe00007097812 */ /* 0x004fca00078ec0ff */
[----:B------:R-:W-:-:S04]  /*2480*/  FMUL R9, R9, R56 ;  /* 0x0000003809097220 */ /* 0x000fc80000400000 */
[----:B------:R-:W-:Y:S01]  /*2490*/  FFMA R75, R24, R19, R9 ;  /* 0x00000013184b7223 */ /* 0x000fe20000000009 */
[----:B------:R-:W-:Y:S02]  /*24a0*/  LEA.HI.X R9, R70, UR5, R81, 0x2, P3 ;  /* 0x0000000546097c11 */ /* 0x000fe400098f1451 */
[----:B------:R-:W-:Y:S02]  /*24b0*/  ISETP.GT.AND P3, PT, R3, RZ, P1 ;  /* 0x000000ff0300720c */ /* 0x000fe40000f64270 */
[----:B------:R-:W-:-:S05]  /*24c0*/  F2FP.TF32.F32.PACK_B R75, R75 ;  /* 0x0000004bff4b723e */ /* 0x000fca00024050ff */
[----:B------:R0:W-:Y:S06]  /*24d0*/  @P2 STG.E desc[UR36][R8.64], R75 ;  /* 0x0000004b08002986 */ /* 0x0001ec000c101924 */
[----:B------:R-:W-:Y:S05]  /*24e0*/  @!P3 BRA `(.L_x_31) ;  /* 0x000000000004b947 */ /* 0x000fea0003800000 */
[----:B------:R1:W5:Y:S02]  /*24f0*/  LDG.E.LTC128B R7, desc[UR36][R4.64+0x4] ;  /* 0x0000042404077981 */ /* 0x000364000c1e1920 */
.L_x_31:
[----:B------:R-:W-:Y:S05]  /*2500*/  BSYNC B1 ;  /* 0x0000000000017941 */ /* 0x000fea0003800000 */
.L_x_30:
[----:B-----5:R-:W-:Y:S01]  /*2510*/  LOP3.LUT R15, R7, 0xffffe000, RZ, 0xc0, !PT ;  /* 0xffffe000070f7812 */ /* 0x020fe200078ec0ff */
[----:B------:R-:W-:Y:S01]  /*2520*/  IMAD.IADD R69, R69, 0x1, R21 ;  /* 0x0000000145457824 */ /* 0x000fe200078e0215 */
[----:B------:R-:W-:Y:S01]  /*2530*/  IADD3 R72, P2, R72, R20, RZ ;  /* 0x0000001448487210 */ /* 0x000fe20007f5e0ff */
[----:B------:R-:W-:Y:S01]  /*2540*/  IMAD.MOV.U32 R24, RZ, RZ, R7 ;  /* 0x000000ffff187224 */ /* 0x000fe200078e0007 */
[----:B------:R-:W-:Y:S01]  /*2550*/  ISETP.GT.AND P0, PT, R3, 0x8, P0 ;  /* 0x000000080300780c */ /* 0x000fe20000704270 */
[----:B------:R-:W-:Y:S02]  /*2560*/  FMUL R12, R15, R56 ;  /* 0x000000380f0c7220 */ /* 0x000fe40000400000 */
[----:B------:R-:W-:Y:S01]  /*2570*/  IMAD.X R13, R69, 0x1, R13, P2 ;  /* 0x00000001450d7824 */ /* 0x000fe200010e060d */
[----:B------:R-:W-:Y:S01]  /*2580*/  LEA R14, P2, R72, R78, 0x2 ;  /* 0x0000004e480e7211 */ /* 0x000fe200078410ff */
[----:B------:R-:W-:-:S03]  /*2590*/  FFMA R25, R25, R19, R12 ;  /* 0x0000001319197223 */ /* 0x000fc6000000000c */
[----:B------:R-:W-:Y:S02]  /*25a0*/  LEA.HI.X R15, R72, R79, R13, 0x2, P2 ;  /* 0x0000004f480f7211 */ /* 0x000fe400010f140d */
[----:B------:R-:W-:-:S05]  /*25b0*/  F2FP.TF32.F32.PACK_B R25, R25 ;  /* 0x00000019ff19723e */ /* 0x000fca00024050ff */
[----:B------:R2:W-:Y:S04]  /*25c0*/  @P3 STG.E desc[UR36][R8.64+0x4], R25 ;  /* 0x0000041908003986 */ /* 0x0005e8000c101924 */
[----:B------:R-:W3:Y:S01]  /*25d0*/  @P0 LDG.E.LTC128B R24, desc[UR36][R14.64] ;  /* 0x000000240e180981 */ /* 0x000ee2000c1e1920 */
[----:B------:R-:W-:Y:S01]  /*25e0*/  IADD3 R20, P2, R10, R20, RZ ;  /* 0x000000140a147210 */ /* 0x000fe20007f5e0ff */
[----:B------:R-:W-:Y:S01]  /*25f0*/  BSSY B1, `(.L_x_32) ;  /* 0x0000011000017945 */ /* 0x000fe20003800000 */
[----:B------:R-:W-:-:S03]  /*2600*/  ISETP.GT.AND P1, PT, R3, 0x8, P1 ;  /* 0x000000080300780c */ /* 0x000fc60000f24270 */
[----:B------:R-:W-:Y:S01]  /*2610*/  IMAD.X R21, R11, 0x1, R69, P2 ;  /* 0x000000010b157824 */ /* 0x000fe200010e0645 */
[C---:B------:R-:W-:Y:S02]  /*2620*/  SHF.L.U64.HI R11, R57.reuse, 0x2, R58 ;  /* 0x00000002390b7819 */ /* 0x040fe4000001023a */
[----:B------:R-:W-:Y:S01]  /*2630*/  LEA R12, P2, R57, R8, 0x2 ;  /* 0x00000008390c7211 */ /* 0x000fe200078410ff */
[----:B------:R-:W-:-:S04]  /*2640*/  IMAD.WIDE.U32 R20, R67, R74, R20 ;  /* 0x0000004a43147225 */ /* 0x000fc800078e0014 */
[----:B------:R-:W-:Y:S01]  /*2650*/  IMAD.X R13, R11, 0x1, R9, P2 ;  /* 0x000000010b0d7824 */ /* 0x000fe200010e0609 */
[----:B------:R-:W-:Y:S02]  /*2660*/  LEA R10, P3, R20, R78, 0x2 ;  /* 0x0000004e140a7211 */ /* 0x000fe400078610ff */
[----:B---3--:R-:W-:-:S05]  /*2670*/  LOP3.LUT R7, R24, 0xffffe000, RZ, 0xc0, !PT ;  /* 0xffffe00018077812 */ /* 0x008fca00078ec0ff */
[----:B------:R-:W-:-:S04]  /*2680*/  FMUL R7, R7, R56 ;  /* 0x0000003807077220 */ /* 0x000fc80000400000 */
[----:B------:R-:W-:Y:S01]  /*2690*/  FFMA R67, R26, R19, R7 ;  /* 0x000000131a437223 */ /* 0x000fe20000000007 */
[----:B------:R-:W-:-:S04]  /*26a0*/  IMAD.IADD R7, R71, 0x1, R21 ;  /* 0x0000000147077824 */ /* 0x000fc800078e0215 */
[----:B------:R-:W-:Y:S02]  /*26b0*/  F2FP.TF32.F32.PACK_B R67, R67 ;  /* 0x00000043ff43723e */ /* 0x000fe400024050ff */
[----:B------:R-:W-:-:S03]  /*26c0*/  LEA.HI.X R11, R20, R79, R7, 0x2, P3 ;  /* 0x0000004f140b7211 */ /* 0x000fc600018f1407 */
[----:B------:R2:W-:Y:S01]  /*26d0*/  @P0 STG.E desc[UR36][R12.64], R67 ;  /* 0x000000430c000986 */ /* 0x0005e2000c101924 */
[----:B------:R-:W-:Y:S05]  /*26e0*/  @!P1 BRA `(.L_x_33) ;  /* 0x0000000000049947 */ /* 0x000fea0003800000 */
[----:B------:R3:W5:Y:S02]  /*26f0*/  LDG.E.LTC128B R24, desc[UR36][R10.64+0x4] ;  /* 0x000004240a187981 */ /* 0x000764000c1e1920 */
.L_x_33:
[----:B------:R-:W-:Y:S05]  /*2700*/  BSYNC B1 ;  /* 0x0000000000017941 */ /* 0x000fea0003800000 */
.L_x_32:
[----:B-----5:R-:W-:Y:S01]  /*2710*/  LOP3.LUT R7, R24, 0xffffe000, RZ, 0xc0, !PT ;  /* 0xffffe00018077812 */ /* 0x020fe200078ec0ff */
[----:B------:R-:W-:Y:S01]  /*2720*/  BSSY B1, `(.L_x_34) ;  /* 0x0000009000017945 */ /* 0x000fe20003800000 */
[----:B------:R-:W-:-:S03]  /*2730*/  ISETP.GT.AND P0, PT, R6, 0x8, PT ;  /* 0x000000080600780c */ /* 0x000fc60003f04270 */
[----:B------:R-:W-:Y:S01]  /*2740*/  FMUL R14, R7, R56 ;  /* 0x00000038070e7220 */ /* 0x000fe20000400000 */
[----:B------:R-:W-:-:S03]  /*2750*/  ISETP.GT.AND P2, PT, R3, RZ, P0 ;  /* 0x000000ff0300720c */ /* 0x000fc60000744270 */
[----:B------:R-:W-:-:S05]  /*2760*/  FFMA R27, R27, R19, R14 ;  /* 0x000000131b1b7223 */ /* 0x000fca000000000e */
[----:B------:R-:W-:-:S05]  /*2770*/  F2FP.TF32.F32.PACK_B R27, R27 ;  /* 0x0000001bff1b723e */ /* 0x000fca00024050ff */
[----:B------:R4:W-:Y:S01]  /*2780*/  @P1 STG.E desc[UR36][R12.64+0x4], R27 ;  /* 0x0000041b0c001986 */ /* 0x0009e2000c101924 */
[----:B------:R-:W-:Y:S05]  /*2790*/  @!P2 BRA `(.L_x_35) ;  /* 0x000000000004a947 */ /* 0x000fea0003800000 */
[----:B------:R0:W5:Y:S02]  /*27a0*/  LDG.E.LTC128B R24, desc[UR36][R4.64+0x20] ;  /* 0x0000202404187981 */ /* 0x000164000c1e1920 */
.L_x_35:
[----:B------:R-:W-:Y:S05]  /*27b0*/  BSYNC B1 ;  /* 0x0000000000017941 */ /* 0x000fea0003800000 */
.L_x_34:
        /* <DEDUP_REMOVED lines=10> */
.L_x_37:
[----:B------:R-:W-:Y:S05]  /*2860*/  BSYNC B1 ;  /* 0x0000000000017941 */ /* 0x000fea0003800000 */
.L_x_36:
[----:B0----5:R-:W-:Y:S01]  /*2870*/  LOP3.LUT R7, R24, 0xffffe000, RZ, 0xc0, !PT ;  /* 0xffffe00018077812 */ /* 0x021fe200078ec0ff */
[----:B------:R-:W-:Y:S01]  /*2880*/  BSSY B1, `(.L_x_38) ;  /* 0x0000008000017945 */ /* 0x000fe20003800000 */
[----:B------:R-:W-:-:S03]  /*2890*/  ISETP.GT.AND P0, PT, R3, 0x8, P0 ;  /* 0x000000080300780c */ /* 0x000fc60000704270 */
[----:B------:R-:W-:-:S04]  /*28a0*/  FMUL R14, R7, R56 ;  /* 0x00000038070e7220 */ /* 0x000fc80000400000 */
[----:B------:R-:W-:-:S05]  /*28b0*/  FFMA R29, R29, R19, R14 ;  /* 0x000000131d1d7223 */ /* 0x000fca000000000e */
[----:B------:R-:W-:-:S05]  /*28c0*/  F2FP.TF32.F32.PACK_B R29, R29 ;  /* 0x0000001dff1d723e */ /* 0x000fca00024050ff */
[----:B------:R0:W-:Y:S01]  /*28d0*/  @P3 STG.E desc[UR36][R8.64+0x24], R29 ;  /* 0x0000241d08003986 */ /* 0x0001e2000c101924 */
[----:B------:R-:W-:Y:S05]  /*28e0*/  @!P0 BRA `(.L_x_39) ;  /* 0x0000000000048947 */ /* 0x000fea0003800000 */
[----:B------:R0:W5:Y:S02]  /*28f0*/  LDG.E.LTC128B R24, desc[UR36][R10.64+0x20] ;  /* 0x000020240a187981 */ /* 0x000164000c1e1920 */
.L_x_39:
[----:B------:R-:W-:Y:S05]  /*2900*/  BSYNC B1 ;  /* 0x0000000000017941 */ /* 0x000fea0003800000 */
.L_x_38:
[----:B-----5:R-:W-:Y:S01]  /*2910*/  LOP3.LUT R7, R24, 0xffffe000, RZ, 0xc0, !PT ;  /* 0xffffe00018077812 */ /* 0x020fe200078ec0ff */
        /* <DEDUP_REMOVED lines=8> */
.L_x_41:
[----:B------:R-:W-:Y:S05]  /*29a0*/  BSYNC B1 ;  /* 0x0000000000017941 */ /* 0x000fea0003800000 */
.L_x_40:
[----:B0----5:R-:W-:Y:S01]  /*29b0*/  LOP3.LUT R7, R24, 0xffffe000, RZ, 0xc0, !PT ;  /* 0xffffe00018077812 */ /* 0x021fe200078ec0ff */
        /* <DEDUP_REMOVED lines=9> */
.L_x_43:
[----:B------:R-:W-:Y:S05]  /*2a50*/  BSYNC B1 ;  /* 0x0000000000017941 */ /* 0x000fea0003800000 */
.L_x_42:
        /* <DEDUP_REMOVED lines=10> */
.L_x_45:
[----:B------:R-:W-:Y:S05]  /*2b00*/  BSYNC B1 ;  /* 0x0000000000017941 */ /* 0x000fea0003800000 */
.L_x_44:
        /* <DEDUP_REMOVED lines=9> */
.L_x_47:
[----:B------:R-:W-:Y:S05]  /*2ba0*/  BSYNC B1 ;  /* 0x0000000000017941 */ /* 0x000fea0003800000 */
.L_x_46:
        /* <DEDUP_REMOVED lines=9> */
.L_x_49:
[----:B------:R-:W-:Y:S05]  /*2c40*/  BSYNC B1 ;  /* 0x0000000000017941 */ /* 0x000fea0003800000 */
.L_x_48:
        /* <DEDUP_REMOVED lines=10> */
.L_x_51:
[----:B------:R-:W-:Y:S05]  /*2cf0*/  BSYNC B1 ;  /* 0x0000000000017941 */ /* 0x000fea0003800000 */
.L_x_50:
        /* <DEDUP_REMOVED lines=10> */
.L_x_53:
[----:B------:R-:W-:Y:S05]  /*2da0*/  BSYNC B1 ;  /* 0x0000000000017941 */ /* 0x000fea0003800000 */
.L_x_52:
        /* <DEDUP_REMOVED lines=9> */
.L_x_55:
[----:B------:R-:W-:Y:S05]  /*2e40*/  BSYNC B1 ;  /* 0x0000000000017941 */ /* 0x000fea0003800000 */
.L_x_54:
        /* <DEDUP_REMOVED lines=9> */
.L_x_57:
[----:B------:R-:W-:Y:S05]  /*2ee0*/  BSYNC B1 ;  /* 0x0000000000017941 */ /* 0x000fea0003800000 */
.L_x_56:
        /* <DEDUP_REMOVED lines=10> */
.L_x_59:
[----:B------:R-:W-:Y:S05]  /*2f90*/  BSYNC B1 ;  /* 0x0000000000017941 */ /* 0x000fea0003800000 */
.L_x_58:
        /* <DEDUP_REMOVED lines=10> */
.L_x_61:
[----:B------:R-:W-:Y:S05]  /*3040*/  BSYNC B1 ;  /* 0x0000000000017941 */ /* 0x000fea0003800000 */
.L_x_60:
        /* <DEDUP_REMOVED lines=9> */
.L_x_63:
[----:B------:R-:W-:Y:S05]  /*30e0*/  BSYNC B1 ;  /* 0x0000000000017941 */ /* 0x000fea0003800000 */
.L_x_62:
        /* <DEDUP_REMOVED lines=9> */
.L_x_65:
[----:B------:R-:W-:Y:S05]  /*3180*/  BSYNC B1 ;  /* 0x0000000000017941 */ /* 0x000fea0003800000 */
.L_x_64:
        /* <DEDUP_REMOVED lines=10> */
.L_x_67:
[----:B------:R-:W-:Y:S05]  /*3230*/  BSYNC B1 ;  /* 0x0000000000017941 */ /* 0x000fea0003800000 */
.L_x_66:
        /* <DEDUP_REMOVED lines=10> */
.L_x_69:
[----:B------:R-:W-:Y:S05]  /*32e0*/  BSYNC B1 ;  /* 0x0000000000017941 */ /* 0x000fea0003800000 */
.L_x_68:
        /* <DEDUP_REMOVED lines=9> */
.L_x_71:
[----:B------:R-:W-:Y:S05]  /*3380*/  BSYNC B1 ;  /* 0x0000000000017941 */ /* 0x000fea0003800000 */
.L_x_70:
        /* <DEDUP_REMOVED lines=9> */
.L_x_73:
[----:B------:R-:W-:Y:S05]  /*3420*/  BSYNC B1 ;  /* 0x0000000000017941 */ /* 0x000fea0003800000 */
.L_x_72:
        /* <DEDUP_REMOVED lines=10> */
.L_x_75:
[----:B------:R-:W-:Y:S05]  /*34d0*/  BSYNC B1 ;  /* 0x0000000000017941 */ /* 0x000fea0003800000 */
.L_x_74:
        /* <DEDUP_REMOVED lines=10> */
.L_x_77:
[----:B------:R-:W-:Y:S05]  /*3580*/  BSYNC B1 ;  /* 0x0000000000017941 */ /* 0x000fea0003800000 */
.L_x_76:
        /* <DEDUP_REMOVED lines=9> */
.L_x_79:
[----:B------:R-:W-:Y:S05]  /*3620*/  BSYNC B1 ;  /* 0x0000000000017941 */ /* 0x000fea0003800000 */
.L_x_78:
        /* <DEDUP_REMOVED lines=9> */
.L_x_81:
[----:B------:R-:W-:Y:S05]  /*36c0*/  BSYNC B1 ;  /* 0x0000000000017941 */ /* 0x000fea0003800000 */
.L_x_80:
        /* <DEDUP_REMOVED lines=10> */
.L_x_83:
[----:B------:R-:W-:Y:S05]  /*3770*/  BSYNC B1 ;  /* 0x0000000000017941 */ /* 0x000fea0003800000 */
.L_x_82:
[----:B-----5:R-:W-:Y:S01]  /*3780*/  LOP3.LUT R7, R24, 0xffffe000, RZ, 0xc0, !PT ;  /* 0xffffe00018077812 */ /* 0x020fe200078ec0ff */
[----:B------:R-:W-:Y:S01]  /*3790*/  BSSY B1, `(.L_x_84) ;  /* 0x000000b000017945 */ /* 0x000fe20003800000 */
[----:B------:R-:W-:Y:S01]  /*37a0*/  ISETP.GT.AND P1, PT, R6, 0x39, PT ;  /* 0x000000390600780c */ /* 0x000fe20003f24270 */
[----:B------:R-:W-:Y:S02]  /*37b0*/  @P2 IMAD.MOV.U32 R6, RZ, RZ, R8 ;  /* 0x000000ffff062224 */ /* 0x000fe400078e0008 */
[----:B------:R-:W-:Y:S01]  /*37c0*/  FMUL R7, R7, R56 ;  /* 0x0000003807077220 */ /* 0x000fe20000400000 */
[----:B------:R-:W-:-:S03]  /*37d0*/  ISETP.GT.AND P3, PT, R3, RZ, P1 ;  /* 0x000000ff0300720c */ /* 0x000fc60000f64270 */
[----:B------:R-:W-:Y:S01]  /*37e0*/  FFMA R15, R52, R19, R7 ;  /* 0x00000013340f7223 */ /* 0x000fe20000000007 */
[----:B------:R-:W-:-:S04]  /*37f0*/  @P2 IMAD.MOV.U32 R7, RZ, RZ, R9 ;  /* 0x000000ffff072224 */ /* 0x000fc800078e0009 */
[----:B------:R-:W-:-:S05]  /*3800*/  F2FP.TF32.F32.PACK_B R15, R15 ;  /* 0x0000000fff0f723e */ /* 0x000fca00024050ff */
[----:B------:R0:W-:Y:S01]  /*3810*/  @P2 STG.E desc[UR36][R6.64+0xe0], R15 ;  /* 0x0000e00f06002986 */ /* 0x0001e2000c101924 */
[----:B------:R-:W-:Y:S05]  /*3820*/  @!P3 BRA `(.L_x_85) ;  /* 0x000000000004b947 */ /* 0x000fea0003800000 */
[----:B------:R0:W5:Y:S02]  /*3830*/  LDG.E.LTC128B R24, desc[UR36][R4.64+0xe4] ;  /* 0x0000e42404187981 */ /* 0x000164000c1e1920 */
.L_x_85:
[----:B------:R-:W-:Y:S05]  /*3840*/  BSYNC B1 ;  /* 0x0000000000017941 */ /* 0x000fea0003800000 */
.L_x_84:
[----:B01---5:R-:W-:Y:S01]  /*3850*/  LOP3.LUT R5, R24, 0xffffe000, RZ, 0xc0, !PT ;  /* 0xffffe00018057812 */ /* 0x023fe200078ec0ff */
        /* <DEDUP_REMOVED lines=8> */
.L_x_87:
[----:B------:R-:W-:Y:S05]  /*38e0*/  BSYNC B1 ;  /* 0x0000000000017941 */ /* 0x000fea0003800000 */
.L_x_86:
[----:B-----5:R-:W-:Y:S01]  /*38f0*/  LOP3.LUT R5, R24, 0xffffe000, RZ, 0xc0, !PT ;  /* 0xffffe00018057812 */ /* 0x020fe200078ec0ff */
[----:B------:R-:W-:Y:S01]  /*3900*/  @P0 IMAD.MOV.U32 R4, RZ, RZ, R12 ;  /* 0x000000ffff040224 */ /* 0x000fe200078e000c */
[----:B------:R-:W-:Y:S01]  /*3910*/  ISETP.GT.AND P1, PT, R3, 0x8, P1 ;  /* 0x000000080300780c */ /* 0x000fe20000f24270 */
[----:B------:R-:W-:Y:S02]  /*3920*/  BSSY B1, `(.L_x_88) ;  /* 0x0000008000017945 */ /* 0x000fe40003800000 */
[----:B------:R-:W-:-:S04]  /*3930*/  FMUL R5, R5, R56 ;  /* 0x0000003805057220 */ /* 0x000fc80000400000 */
[----:B------:R-:W-:Y:S01]  /*3940*/  FFMA R7, R54, R19, R5 ;  /* 0x0000001336077223 */ /* 0x000fe20000000005 */
[----:B------:R-:W-:-:S04]  /*3950*/  @P0 IMAD.MOV.U32 R5, RZ, RZ, R13 ;  /* 0x000000ffff050224 */ /* 0x000fc800078e000d */
[----:B------:R-:W-:-:S05]  /*3960*/  F2FP.TF32.F32.PACK_B R7, R7 ;  /* 0x00000007ff07723e */ /* 0x000fca00024050ff */
[----:B------:R0:W-:Y:S01]  /*3970*/  @P0 STG.E desc[UR36][R4.64+0xe0], R7 ;  /* 0x0000e00704000986 */ /* 0x0001e2000c101924 */
[----:B------:R-:W-:Y:S05]  /*3980*/  @!P1 BRA `(.L_x_89) ;  /* 0x0000000000049947 */ /* 0x000fea0003800000 */
[----:B------:R0:W5:Y:S02]  /*3990*/  LDG.E.LTC128B R24, desc[UR36][R10.64+0xe4] ;  /* 0x0000e4240a187981 */ /* 0x000164000c1e1920 */
.L_x_89:
[----:B------:R-:W-:Y:S05]  /*39a0*/  BSYNC B1 ;  /* 0x0000000000017941 */ /* 0x000fea0003800000 */
.L_x_88:
[----:B------:R-:W-:Y:S05]  /*39b0*/  @!P1 BRA `(.L_x_90) ;  /* 0x0000000800909947 */ /* 0x000fea0003800000 */
[----:B-----5:R-:W-:-:S05]  /*39c0*/  LOP3.LUT R3, R24, 0xffffe000, RZ, 0xc0, !PT ;  /* 0xffffe00018037812 */ /* 0x020fca00078ec0ff */
[----:B0-----:R-:W-:-:S04]  /*39d0*/  FMUL R4, R3, R56 ;  /* 0x0000003803047220 */ /* 0x001fc80000400000 */
[----:B------:R-:W-:-:S05]  /*39e0*/  FFMA R55, R55, R19, R4 ;  /* 0x0000001337377223 */ /* 0x000fca0000000004 */
[----:B------:R-:W-:-:S05]  /*39f0*/  F2FP.TF32.F32.PACK_B R55, R55 ;  /* 0x00000037ff37723e */ /* 0x000fca00024050ff */
[----:B------:R0:W-:Y:S01]  /*3a00*/  STG.E desc[UR36][R12.64+0xe4], R55 ;  /* 0x0000e4370c007986 */ /* 0x0001e2000c101924 */
[----:B------:R-:W-:Y:S05]  /*3a10*/  BRA `(.L_x_90) ;  /* 0x0000000800787947 */ /* 0x000fea0003800000 */
.L_x_29:
[----:B------:R-:W-:Y:S01]  /*3a20*/  ISETP.GT.AND P4, PT, R6, 0x1, PT ;  /* 0x000000010600780c */ /* 0x000fe20003f84270 */
[----:B------:R-:W-:Y:S01]  /*3a30*/  ULDC.64 UR4, c[0x0][0x5c0] ;  /* 0x0001700000047ab9 */ /* 0x000fe20000000a00 */
[-C--:B------:R-:W-:Y:S01]  /*3a40*/  FMUL R7, R24, R19.reuse ;  /* 0x0000001318077220 */ /* 0x080fe20000400000 */
[----:B------:R-:W-:Y:S01]  /*3a50*/  LEA R4, P3, R70, UR4, 0x2 ;  /* 0x0000000446047c11 */ /* 0x000fe2000f8610ff */
[-C--:B------:R-:W-:Y:S01]  /*3a60*/  FMUL R25, R25, R19.reuse ;  /* 0x0000001319197220 */ /* 0x080fe20000400000 */
[----:B------:R-:W-:Y:S01]  /*3a70*/  ISETP.GT.AND P1, PT, R3, RZ, P4 ;  /* 0x000000ff0300720c */ /* 0x000fe20002724270 */
[-C--:B------:R-:W-:Y:S01]  /*3a80*/  FMUL R11, R26, R19.reuse ;  /* 0x000000131a0b7220 */ /* 0x080fe20000400000 */
[----:B------:R-:W-:Y:S01]  /*3a90*/  LEA.HI.X R5, R70, UR5, R81, 0x2, P3 ;  /* 0x0000000546057c11 */ /* 0x000fe200098f1451 */
[----:B------:R-:W-:Y:S01]  /*3aa0*/  FMUL R27, R27, R19 ;  /* 0x000000131b1b7220 */ /* 0x000fe20000400000 */
[----:B------:R-:W-:Y:S01]  /*3ab0*/  F2FP.TF32.F32.PACK_B R7, R7 ;  /* 0x00000007ff07723e */ /* 0x000fe200024050ff */
[----:B------:R-:W-:Y:S01]  /*3ac0*/  FMUL R29, R29, R19 ;  /* 0x000000131d1d7220 */ /* 0x000fe20000400000 */
[----:B------:R-:W-:Y:S01]  /*3ad0*/  F2FP.TF32.F32.PACK_B R25, R25 ;  /* 0x00000019ff19723e */ /* 0x000fe200024050ff */
[-C--:B------:R-:W-:Y:S01]  /*3ae0*/  FMUL R31, R31, R19.reuse ;  /* 0x000000131f1f7220 */ /* 0x080fe20000400000 */
[C---:B------:R-:W-:Y:S01]  /*3af0*/  SHF.L.U64.HI R9, R57.reuse, 0x2, R58 ;  /* 0x0000000239097819 */ /* 0x040fe2000001023a */
[----:B------:R0:W-:Y:S01]  /*3b00*/  @P2 STG.E desc[UR36][R4.64], R7 ;  /* 0x0000000704002986 */ /* 0x0001e2000c101924 */
[----:B------:R-:W-:Y:S01]  /*3b10*/  LEA R8, P3, R57, R4, 0x2 ;  /* 0x0000000439087211 */ /* 0x000fe200078610ff */
[-C--:B------:R-:W-:Y:S01]  /*3b20*/  FMUL R13, R32, R19.reuse ;  /* 0x00000013200d7220 */ /* 0x080fe20000400000 */
[C---:B------:R-:W-:Y:S01]  /*3b30*/  ISETP.GT.AND P2, PT, R6.reuse, 0x8, PT ;  /* 0x000000080600780c */ /* 0x040fe20003f44270 */
[----:B------:R-:W-:Y:S01]  /*3b40*/  @P1 STG.E desc[UR36][R4.64+0x4], R25 ;  /* 0x0000041904001986 */ /* 0x000fe2000c101924 */
[----:B------:R-:W-:Y:S01]  /*3b50*/  ISETP.GT.AND P1, PT, R6, 0x9, PT ;  /* 0x000000090600780c */ /* 0x000fe20003f24270 */
[----:B------:R-:W-:Y:S01]  /*3b60*/  IMAD.X R9, R9, 0x1, R5, P3 ;  /* 0x0000000109097824 */ /* 0x000fe200018e0605 */
[----:B------:R-:W-:Y:S01]  /*3b70*/  ISETP.GT.AND P0, PT, R3, 0x8, P0 ;  /* 0x000000080300780c */ /* 0x000fe20000704270 */
[-C--:B------:R-:W-:Y:S01]  /*3b80*/  FMUL R33, R33, R19.reuse ;  /* 0x0000001321217220 */ /* 0x080fe20000400000 */
[----:B------:R-:W-:Y:S01]  /*3b90*/  ISETP.GT.AND P4, PT, R3, 0x8, P4 ;  /* 0x000000080300780c */ /* 0x000fe20002784270 */
[-C--:B------:R-:W-:Y:S01]  /*3ba0*/  FMUL R35, R35, R19.reuse ;  /* 0x0000001323237220 */ /* 0x080fe20000400000 */
[C---:B------:R-:W-:Y:S01]  /*3bb0*/  ISETP.GT.AND P5, PT, R3.reuse, RZ, P2 ;  /* 0x000000ff0300720c */ /* 0x040fe200017a4270 */
[-C--:B0-----:R-:W-:Y:S01]  /*3bc0*/  FMUL R7, R28, R19.reuse ;  /* 0x000000131c077220 */ /* 0x081fe20000400000 */
[----:B------:R-:W-:Y:S01]  /*3bd0*/  ISETP.GT.AND P3, PT, R3, RZ, P1 ;  /* 0x000000ff0300720c */ /* 0x000fe20000f64270 */
[----:B------:R-:W-:Y:S01]  /*3be0*/  FMUL R37, R37, R19 ;  /* 0x0000001325257220 */ /* 0x000fe20000400000 */
[----:B------:R-:W-:Y:S01]  /*3bf0*/  F2FP.TF32.F32.PACK_B R11, R11 ;  /* 0x0000000bff0b723e */ /* 0x000fe200024050ff */
[----:B------:R-:W-:Y:S01]  /*3c00*/  FMUL R39, R39, R19 ;  /* 0x0000001327277220 */ /* 0x000fe20000400000 */
[----:B------:R-:W-:Y:S01]  /*3c10*/  F2FP.TF32.F32.PACK_B R27, R27 ;  /* 0x0000001bff1b723e */ /* 0x000fe200024050ff */
[----:B------:R-:W-:Y:S01]  /*3c20*/  FMUL R41, R41, R19 ;  /* 0x0000001329297220 */ /* 0x000fe20000400000 */
[----:B------:R-:W-:Y:S01]  /*3c30*/  F2FP.TF32.F32.PACK_B R7, R7 ;  /* 0x00000007ff07723e */ /* 0x000fe200024050ff */
[----:B------:R0:W-:Y:S01]  /*3c40*/  @P0 STG.E desc[UR36][R8.64], R11 ;  /* 0x0000000b08000986 */ /* 0x0001e2000c101924 */
[----:B------:R-:W-:Y:S01]  /*3c50*/  F2FP.TF32.F32.PACK_B R29, R29 ;  /* 0x0000001dff1d723e */ /* 0x000fe200024050ff */
[-C--:B------:R-:W-:Y:S01]  /*3c60*/  FMUL R43, R43, R19.reuse ;  /* 0x000000132b2b7220 */ /* 0x080fe20000400000 */
[C---:B------:R-:W-:Y:S01]  /*3c70*/  ISETP.GT.AND P0, PT, R6.reuse, 0x10, PT ;  /* 0x000000100600780c */ /* 0x040fe20003f04270 */
[----:B------:R-:W-:Y:S01]  /*3c80*/  @P4 STG.E desc[UR36][R8.64+0x4], R27 ;  /* 0x0000041b08004986 */ /* 0x000fe2000c101924 */
[----:B------:R-:W-:Y:S01]  /*3c90*/  ISETP.GT.AND P2, PT, R3, 0x8, P2 ;  /* 0x000000080300780c */ /* 0x000fe20001744270 */
[-C--:B------:R-:W-:Y:S01]  /*3ca0*/  FMUL R45, R45, R19.reuse ;  /* 0x000000132d2d7220 */ /* 0x080fe20000400000 */
[C---:B------:R-:W-:Y:S01]  /*3cb0*/  ISETP.GT.AND P1, PT, R3.reuse, 0x8, P1 ;  /* 0x000000080300780c */ /* 0x040fe20000f24270 */
[----:B------:R1:W-:Y:S01]  /*3cc0*/  @P5 STG.E desc[UR36][R4.64+0x20], R7 ;  /* 0x0000200704005986 */ /* 0x0003e2000c101924 */
[----:B------:R-:W-:Y:S01]  /*3cd0*/  ISETP.GT.AND P5, PT, R3, RZ, P0 ;  /* 0x000000ff0300720c */ /* 0x000fe200007a4270 */
[----:B------:R-:W-:Y:S01]  /*3ce0*/  FMUL R47, R47, R19 ;  /* 0x000000132f2f7220 */ /* 0x000fe20000400000 */
[----:B------:R-:W-:Y:S01]  /*3cf0*/  F2FP.TF32.F32.PACK_B R31, R31 ;  /* 0x0000001fff1f723e */ /* 0x000fe200024050ff */
[----:B------:R-:W-:Y:S01]  /*3d00*/  @P3 STG.E desc[UR36][R4.64+0x24], R29 ;  /* 0x0000241d04003986 */ /* 0x000fe2000c101924 */
[----:B------:R-:W-:Y:S01]  /*3d10*/  ISETP.GT.AND P3, PT, R6, 0x11, PT ;  /* 0x000000110600780c */ /* 0x000fe20003f64270 */
[----:B0-----:R-:W-:Y:S01]  /*3d20*/  FMUL R11, R30, R19 ;  /* 0x000000131e0b7220 */ /* 0x001fe20000400000 */
[----:B------:R-:W-:Y:S01]  /*3d30*/  F2FP.TF32.F32.PACK_B R13, R13 ;  /* 0x0000000dff0d723e */ /* 0x000fe200024050ff */
[-C--:B------:R-:W-:Y:S01]  /*3d40*/  FMUL R49, R49, R19.reuse ;  /* 0x0000001331317220 */ /* 0x080fe20000400000 */
[----:B------:R-:W-:Y:S01]  /*3d50*/  ISETP.GT.AND P4, PT, R3, RZ, P3 ;  /* 0x000000ff0300720c */ /* 0x000fe20001f84270 */
[----:B------:R-:W-:Y:S01]  /*3d60*/  FMUL R15, R50, R19 ;  /* 0x00000013320f7220 */ /* 0x000fe20000400000 */
[----:B------:R-:W-:Y:S01]  /*3d70*/  F2FP.TF32.F32.PACK_B R11, R11 ;  /* 0x0000000bff0b723e */ /* 0x000fe200024050ff */
[----:B-1----:R-:W-:Y:S01]  /*3d80*/  FMUL R7, R34, R19 ;  /* 0x0000001322077220 */ /* 0x002fe20000400000 */
[----:B------:R-:W-:Y:S01]  /*3d90*/  F2FP.TF32.F32.PACK_B R33, R33 ;  /* 0x00000021ff21723e */ /* 0x000fe200024050ff */
[-C--:B------:R-:W-:Y:S01]  /*3da0*/  FMUL R51, R51, R19.reuse ;  /* 0x0000001333337220 */ /* 0x080fe20000400000 */
[----:B------:R-:W-:Y:S01]  /*3db0*/  ISETP.GT.AND P0, PT, R3, 0x8, P0 ;  /* 0x000000080300780c */ /* 0x000fe20000704270 */
[----:B------:R0:W-:Y:S01]  /*3dc0*/  @P2 STG.E desc[UR36][R8.64+0x20], R11 ;  /* 0x0000200b08002986 */ /* 0x0001e2000c101924 */
[----:B------:R-:W-:Y:S01]  /*3dd0*/  ISETP.GT.AND P2, PT, R6, 0x19, PT ;  /* 0x000000190600780c */ /* 0x000fe20003f44270 */
[----:B------:R-:W-:Y:S01]  /*3de0*/  FMUL R21, R52, R19 ;  /* 0x0000001334157220 */ /* 0x000fe20000400000 */
[----:B------:R-:W-:Y:S01]  /*3df0*/  F2FP.TF32.F32.PACK_B R7, R7 ;  /* 0x00000007ff07723e */ /* 0x000fe200024050ff */
[----:B------:R-:W-:Y:S01]  /*3e00*/  @P1 STG.E desc[UR36][R8.64+0x24], R31 ;  /* 0x0000241f08001986 */ /* 0x000fe2000c101924 */
[----:B------:R-:W-:Y:S01]  /*3e10*/  ISETP.GT.AND P1, PT, R6, 0x18, PT ;  /* 0x000000180600780c */ /* 0x000fe20003f24270 */
[----:B------:R-:W-:Y:S01]  /*3e20*/  FMUL R53, R53, R19 ;  /* 0x0000001335357220 */ /* 0x000fe20000400000 */
[----:B------:R-:W-:Y:S01]  /*3e30*/  F2FP.TF32.F32.PACK_B R35, R35 ;  /* 0x00000023ff23723e */ /* 0x000fe200024050ff */
[----:B------:R1:W-:Y:S01]  /*3e40*/  @P5 STG.E desc[UR36][R4.64+0x40], R13 ;  /* 0x0000400d04005986 */ /* 0x0003e2000c101924 */
[----:B------:R-:W-:Y:S01]  /*3e50*/  ISETP.GT.AND P5, PT, R3, RZ, P1 ;  /* 0x000000ff0300720c */ /* 0x000fe20000fa4270 */
[----:B------:R-:W-:Y:S01]  /*3e60*/  FMUL R55, R55, R19 ;  /* 0x0000001337377220 */ /* 0x000fe20000400000 */
[----:B------:R-:W-:Y:S01]  /*3e70*/  F2FP.TF32.F32.PACK_B R37, R37 ;  /* 0x00000025ff25723e */ /* 0x000fe200024050ff */
[----:B------:R-:W-:Y:S01]  /*3e80*/  @P4 STG.E desc[UR36][R4.64+0x44], R33 ;  /* 0x0000442104004986 */ /* 0x000fe2000c101924 */
[C---:B------:R-:W-:Y:S01]  /*3e90*/  ISETP.GT.AND P4, PT, R3.reuse, 0x8, P3 ;  /* 0x000000080300780c */ /* 0x040fe20001f84270 */
[----:B0-----:R-:W-:Y:S01]  /*3ea0*/  FMUL R11, R36, R19 ;  /* 0x00000013240b7220 */ /* 0x001fe20000400000 */
[----:B------:R-:W-:Y:S01]  /*3eb0*/  ISETP.GT.AND P3, PT, R3, RZ, P2 ;  /* 0x000000ff0300720c */ /* 0x000fe20001764270 */
[----:B------:R0:W-:Y:S01]  /*3ec0*/  @P0 STG.E desc[UR36][R8.64+0x40], R7 ;  /* 0x0000400708000986 */ /* 0x0001e2000c101924 */
[----:B------:R-:W-:-:S02]  /*3ed0*/  ISETP.GT.AND P0, PT, R6, 0x20, PT ;  /* 0x000000200600780c */ /* 0x000fc40003f04270 */
[----:B------:R-:W-:Y:S01]  /*3ee0*/  F2FP.TF32.F32.PACK_B R11, R11 ;  /* 0x0000000bff0b723e */ /* 0x000fe200024050ff */
[----:B-1----:R-:W-:Y:S01]  /*3ef0*/  FMUL R13, R40, R19 ;  /* 0x00000013280d7220 */ /* 0x002fe20000400000 */
[C---:B------:R-:W-:Y:S02]  /*3f00*/  ISETP.GT.AND P1, PT, R3.reuse, 0x8, P1 ;  /* 0x000000080300780c */ /* 0x040fe40000f24270 */
[----:B------:R-:W-:Y:S02]  /*3f10*/  F2FP.TF32.F32.PACK_B R39, R39 ;  /* 0x00000027ff27723e */ /* 0x000fe400024050ff */
[----:B------:R-:W-:Y:S01]  /*3f20*/  F2FP.TF32.F32.PACK_B R13, R13 ;  /* 0x0000000dff0d723e */ /* 0x000fe200024050ff */
[----:B------:R-:W-:Y:S01]  /*3f30*/  @P4 STG.E desc[UR36][R8.64+0x44], R35 ;  /* 0x0000442308004986 */ /* 0x000fe2000c101924 */
[C---:B------:R-:W-:Y:S01]  /*3f40*/  ISETP.GT.AND P4, PT, R3.reuse, 0x8, P2 ;  /* 0x000000080300780c */ /* 0x040fe20001784270 */
[----:B0-----:R-:W-:Y:S01]  /*3f50*/  FMUL R7, R38, R19 ;  /* 0x0000001326077220 */ /* 0x001fe20000400000 */
[----:B------:R-:W-:Y:S01]  /*3f60*/  ISETP.GT.AND P2, PT, R6, 0x21, PT ;  /* 0x000000210600780c */ /* 0x000fe20003f44270 */
[----:B------:R0:W-:Y:S01]  /*3f70*/  @P5 STG.E desc[UR36][R4.64+0x60], R11 ;  /* 0x0000600b04005986 */ /* 0x0001e2000c101924 */
[----:B------:R-:W-:-:S02]  /*3f80*/  ISETP.GT.AND P5, PT, R3, RZ, P0 ;  /* 0x000000ff0300720c */ /* 0x000fc400007a4270 */
[----:B------:R-:W-:Y:S01]  /*3f90*/  F2FP.TF32.F32.PACK_B R7, R7 ;  /* 0x00000007ff07723e */ /* 0x000fe200024050ff */
[----:B------:R-:W-:Y:S01]  /*3fa0*/  @P3 STG.E desc[UR36][R4.64+0x64], R37 ;  /* 0x0000642504003986 */ /* 0x000fe2000c101924 */
[C---:B------:R-:W-:Y:S02]  /*3fb0*/  ISETP.GT.AND P3, PT, R3.reuse, RZ, P2 ;  /* 0x000000ff0300720c */ /* 0x040fe40001764270 */
[----:B------:R-:W-:Y:S01]  /*3fc0*/  F2FP.TF32.F32.PACK_B R41, R41 ;  /* 0x00000029ff29723e */ /* 0x000fe200024050ff */
[----:B------:R1:W-:Y:S01]  /*3fd0*/  @P1 STG.E desc[UR36][R8.64+0x60], R7 ;  /* 0x0000600708001986 */ /* 0x0003e2000c101924 */
[----:B------:R-:W-:Y:S02]  /*3fe0*/  ISETP.GT.AND P0, PT, R3, 0x8, P0 ;  /* 0x000000080300780c */ /* 0x000fe40000704270 */
[----:B------:R-:W-:Y:S01]  /*3ff0*/  F2FP.TF32.F32.PACK_B R43, R43 ;  /* 0x0000002bff2b723e */ /* 0x000fe200024050ff */
[----:B------:R-:W-:Y:S01]  /*4000*/  @P4 STG.E desc[UR36][R8.64+0x64], R39 ;  /* 0x0000642708004986 */ /* 0x000fe2000c101924 */
[----:B------:R-:W-:Y:S01]  /*4010*/  ISETP.GT.AND P4, PT, R6, 0x28, PT ;  /* 0x000000280600780c */ /* 0x000fe20003f84270 */
[----:B0-----:R-:W-:Y:S01]  /*4020*/  FMUL R11, R44, R19 ;  /* 0x000000132c0b7220 */ /* 0x001fe20000400000 */
[----:B------:R-:W-:Y:S01]  /*4030*/  F2FP.TF32.F32.PACK_B R45, R45 ;  /* 0x0000002dff2d723e */ /* 0x000fe200024050ff */
[----:B------:R0:W-:Y:S01]  /*4040*/  @P5 STG.E desc[UR36][R4.64+0x80], R13 ;  /* 0x0000800d04005986 */ /* 0x0001e2000c101924 */
[----:B------:R-:W-:-:S02]  /*4050*/  ISETP.GT.AND P5, PT, R6, 0x29, PT ;  /* 0x000000290600780c */ /* 0x000fc40003fa4270 */
[----:B------:R-:W-:Y:S01]  /*4060*/  F2FP.TF32.F32.PACK_B R11, R11 ;  /* 0x0000000bff0b723e */ /* 0x000fe200024050ff */
[----:B------:R-:W-:Y:S01]  /*4070*/  @P3 STG.E desc[UR36][R4.64+0x84], R41 ;  /* 0x0000842904003986 */ /* 0x000fe2000c101924 */
[C---:B------:R-:W-:Y:S01]  /*4080*/  ISETP.GT.AND P3, PT, R3.reuse, 0x8, P2 ;  /* 0x000000080300780c */ /* 0x040fe20001764270 */
[-C--:B-1----:R-:W-:Y:S01]  /*4090*/  FMUL R7, R42, R19.reuse ;  /* 0x000000132a077220 */ /* 0x082fe20000400000 */
[C---:B------:R-:W-:Y:S02]  /*40a0*/  ISETP.GT.AND P2, PT, R3.reuse, RZ, P4 ;  /* 0x000000ff0300720c */ /* 0x040fe40002744270 */
[C---:B------:R-:W-:Y:S02]  /*40b0*/  ISETP.GT.AND P1, PT, R3.reuse, RZ, P5 ;  /* 0x000000ff0300720c */ /* 0x040fe40002f24270 */
[----:B------:R-:W-:Y:S01]  /*40c0*/  ISETP.GT.AND P4, PT, R3, 0x8, P4 ;  /* 0x000000080300780c */ /* 0x000fe20002784270 */
[----:B0-----:R-:W-:Y:S01]  /*40d0*/  FMUL R13, R46, R19 ;  /* 0x000000132e0d7220 */ /* 0x001fe20000400000 */
[----:B------:R-:W-:-:S02]  /*40e0*/  F2FP.TF32.F32.PACK_B R7, R7 ;  /* 0x00000007ff07723e */ /* 0x000fc400024050ff */
[----:B------:R-:W-:Y:S02]  /*40f0*/  ISETP.GT.AND P5, PT, R3, 0x8, P5 ;  /* 0x000000080300780c */ /* 0x000fe40002fa4270 */
[----:B------:R-:W-:Y:S01]  /*4100*/  F2FP.TF32.F32.PACK_B R13, R13 ;  /* 0x0000000dff0d723e */ /* 0x000fe200024050ff */
[----:B------:R0:W-:Y:S01]  /*4110*/  @P0 STG.E desc[UR36][R8.64+0x80], R7 ;  /* 0x0000800708000986 */ /* 0x0001e2000c101924 */
[C---:B------:R-:W-:Y:S02]  /*4120*/  ISETP.GT.AND P0, PT, R6.reuse, 0x39, PT ;  /* 0x000000390600780c */ /* 0x040fe40003f04270 */
[----:B------:R-:W-:Y:S01]  /*4130*/  F2FP.TF32.F32.PACK_B R47, R47 ;  /* 0x0000002fff2f723e */ /* 0x000fe200024050ff */
[----:B------:R-:W-:Y:S01]  /*4140*/  @P3 STG.E desc[UR36][R8.64+0x84], R43 ;  /* 0x0000842b08003986 */ /* 0x000fe2000c101924 */
[C---:B------:R-:W-:Y:S02]  /*4150*/  ISETP.GT.AND P3, PT, R6.reuse, 0x30, PT ;  /* 0x000000300600780c */ /* 0x040fe40003f64270 */
[----:B------:R-:W-:Y:S01]  /*4160*/  F2FP.TF32.F32.PACK_B R49, R49 ;  /* 0x00000031ff31723e */ /* 0x000fe200024050ff */
[----:B------:R1:W-:Y:S01]  /*4170*/  @P2 STG.E desc[UR36][R4.64+0xa0], R11 ;  /* 0x0000a00b04002986 */ /* 0x0003e2000c101924 */
[----:B------:R-:W-:-:S02]  /*4180*/  ISETP.GT.AND P2, PT, R6, 0x31, PT ;  /* 0x000000310600780c */ /* 0x000fc40003f44270 */
[----:B------:R-:W-:Y:S01]  /*4190*/  F2FP.TF32.F32.PACK_B R15, R15 ;  /* 0x0000000fff0f723e */ /* 0x000fe200024050ff */
[----:B------:R-:W-:Y:S01]  /*41a0*/  @P1 STG.E desc[UR36][R4.64+0xa4], R45 ;  /* 0x0000a42d04001986 */ /* 0x000fe2000c101924 */
[----:B------:R-:W-:Y:S01]  /*41b0*/  ISETP.GT.AND P1, PT, R6, 0x38, PT ;  /* 0x000000380600780c */ /* 0x000fe20003f24270 */
[----:B------:R-:W-:Y:S01]  /*41c0*/  @P4 IMAD.MOV.U32 R6, RZ, RZ, R8 ;  /* 0x000000ffff064224 */ /* 0x000fe200078e0008 */
[----:B------:R-:W-:Y:S01]  /*41d0*/  F2FP.TF32.F32.PACK_B R51, R51 ;  /* 0x00000033ff33723e */ /* 0x000fe200024050ff */
[----:B0-----:R-:W-:Y:S01]  /*41e0*/  @P4 IMAD.MOV.U32 R7, RZ, RZ, R9 ;  /* 0x000000ffff074224 */ /* 0x001fe200078e0009 */
[----:B------:R-:W-:Y:S02]  /*41f0*/  F2FP.TF32.F32.PACK_B R21, R21 ;  /* 0x00000015ff15723e */ /* 0x000fe400024050ff */
[----:B------:R-:W-:Y:S01]  /*4200*/  F2FP.TF32.F32.PACK_B R53, R53 ;  /* 0x00000035ff35723e */ /* 0x000fe200024050ff */
[----:B-1----:R-:W-:Y:S01]  /*4210*/  FMUL R11, R48, R19 ;  /* 0x00000013300b7220 */ /* 0x002fe20000400000 */
[----:B------:R0:W-:Y:S01]  /*4220*/  @P4 STG.E desc[UR36][R6.64+0xa0], R13 ;  /* 0x0000a00d06004986 */ /* 0x0001e2000c101924 */
[----:B------:R-:W-:-:S02]  /*4230*/  ISETP.GT.AND P4, PT, R3, RZ, P3 ;  /* 0x000000ff0300720c */ /* 0x000fc40001f84270 */
[----:B------:R-:W-:Y:S02]  /*4240*/  ISETP.GT.AND P3, PT, R3, 0x8, P3 ;  /* 0x000000080300780c */ /* 0x000fe40001f64270 */
[----:B------:R-:W-:Y:S02]  /*4250*/  F2FP.TF32.F32.PACK_B R11, R11 ;  /* 0x0000000bff0b723e */ /* 0x000fe400024050ff */
[----:B------:R-:W-:Y:S01]  /*4260*/  F2FP.TF32.F32.PACK_B R55, R55 ;  /* 0x00000037ff37723e */ /* 0x000fe200024050ff */
[----:B0-----:R-:W-:Y:S02]  /*4270*/  @P5 IMAD.MOV.U32 R6, RZ, RZ, R8 ;  /* 0x000000ffff065224 */ /* 0x001fe400078e0008 */
[----:B------:R-:W-:Y:S01]  /*4280*/  FMUL R13, R54, R19 ;  /* 0x00000013360d7220 */ /* 0x000fe20000400000 */
[----:B------:R-:W-:-:S04]  /*4290*/  @P5 IMAD.MOV.U32 R7, RZ, RZ, R9 ;  /* 0x000000ffff075224 */ /* 0x000fc800078e0009 */
[----:B------:R-:W-:Y:S01]  /*42a0*/  F2FP.TF32.F32.PACK_B R13, R13 ;  /* 0x0000000dff0d723e */ /* 0x000fe200024050ff */
[----:B------:R0:W-:Y:S01]  /*42b0*/  @P5 STG.E desc[UR36][R6.64+0xa4], R47 ;  /* 0x0000a42f06005986 */ /* 0x0001e2000c101924 */
[C---:B------:R-:W-:Y:S02]  /*42c0*/  ISETP.GT.AND P5, PT, R3.reuse, RZ, P2 ;  /* 0x000000ff0300720c */ /* 0x040fe400017a4270 */
[C---:B------:R-:W-:Y:S01]  /*42d0*/  ISETP.GT.AND P2, PT, R3.reuse, 0x8, P2 ;  /* 0x000000080300780c */ /* 0x040fe20001744270 */
[----:B------:R-:W-:Y:S01]  /*42e0*/  @P4 STG.E desc[UR36][R4.64+0xc0], R11 ;  /* 0x0000c00b04004986 */ /* 0x000fe2000c101924 */
[C---:B------:R-:W-:Y:S02]  /*42f0*/  ISETP.GT.AND P4, PT, R3.reuse, RZ, P1 ;  /* 0x000000ff0300720c */ /* 0x040fe40000f84270 */
[----:B------:R-:W-:Y:S01]  /*4300*/  ISETP.GT.AND P1, PT, R3, 0x8, P1 ;  /* 0x000000080300780c */ /* 0x000fe20000f24270 */
[----:B0-----:R-:W-:-:S06]  /*4310*/  @P3 IMAD.MOV.U32 R6, RZ, RZ, R8 ;  /* 0x000000ffff063224 */ /* 0x001fcc00078e0008 */
[----:B------:R-:W-:Y:S01]  /*4320*/  @P5 STG.E desc[UR36][R4.64+0xc4], R49 ;  /* 0x0000c43104005986 */ /* 0x000fe2000c101924 */
[C---:B------:R-:W-:Y:S01]  /*4330*/  ISETP.GT.AND P5, PT, R3.reuse, RZ, P0 ;  /* 0x000000ff0300720c */ /* 0x040fe200007a4270 */
[----:B------:R-:W-:Y:S01]  /*4340*/  @P3 IMAD.MOV.U32 R7, RZ, RZ, R9 ;  /* 0x000000ffff073224 */ /* 0x000fe200078e0009 */
[----:B------:R-:W-:-:S04]  /*4350*/  ISETP.GT.AND P0, PT, R3, 0x8, P0 ;  /* 0x000000080300780c */ /* 0x000fc80000704270 */
[----:B------:R0:W-:Y:S02]  /*4360*/  @P3 STG.E desc[UR36][R6.64+0xc0], R15 ;  /* 0x0000c00f06003986 */ /* 0x0001e4000c101924 */
[----:B0-----:R-:W-:Y:S02]  /*4370*/  @P2 IMAD.MOV.U32 R6, RZ, RZ, R8 ;  /* 0x000000ffff062224 */ /* 0x001fe400078e0008 */
[----:B------:R-:W-:-:S05]  /*4380*/  @P2 IMAD.MOV.U32 R7, RZ, RZ, R9 ;  /* 0x000000ffff072224 */ /* 0x000fca00078e0009 */
[----:B------:R-:W-:Y:S04]  /*4390*/  @P2 STG.E desc[UR36][R6.64+0xc4], R51 ;  /* 0x0000c43306002986 */ /* 0x000fe8000c101924 */
[----:B------:R-:W-:Y:S04]  /*43a0*/  @P4 STG.E desc[UR36][R4.64+0xe0], R21 ;  /* 0x0000e01504004986 */ /* 0x000fe8000c101924 */
[----:B------:R0:W-:Y:S02]  /*43b0*/  @P5 STG.E desc[UR36][R4.64+0xe4], R53 ;  /* 0x0000e43504005986 */ /* 0x0001e4000c101924 */
[----:B0-----:R-:W-:-:S02]  /*43c0*/  @P1 IMAD.MOV.U32 R4, RZ, RZ, R8 ;  /* 0x000000ffff041224 */ /* 0x001fc400078e0008 */
[----:B------:R-:W-:-:S05]  /*43d0*/  @P1 IMAD.MOV.U32 R5, RZ, RZ, R9 ;  /* 0x000000ffff051224 */ /* 0x000fca00078e0009 */
[----:B------:R0:W-:Y:S04]  /*43e0*/  @P1 STG.E desc[UR36][R4.64+0xe0], R13 ;  /* 0x0000e00d04001986 */ /* 0x0001e8000c101924 */
[----:B------:R0:W-:Y:S02]  /*43f0*/  @P0 STG.E desc[UR36][R8.64+0xe4], R55 ;  /* 0x0000e43708000986 */ /* 0x0001e4000c101924 */
.L_x_90:
[----:B------:R-:W-:Y:S05]  /*4400*/  BSYNC B0 ;  /* 0x0000000000007941 */ /* 0x000fea0003800000 */
.L_x_28:
[----:B------:R-:W-:Y:S01]  /*4410*/  IADD3 R16, P0, R16, UR38, RZ ;  /* 0x0000002610107c10 */ /* 0x000fe2000ff1e0ff */
[----:B------:R-:W-:Y:S01]  /*4420*/  ULDC.64 UR4, c[0x0][0x650] ;  /* 0x0001940000047ab9 */ /* 0x000fe20000000a00 */
[----:B------:R-:W-:Y:S01]  /*4430*/  PRMT R3, RZ, 0x7610, R3 ;  /* 0x00007610ff037816 */ /* 0x000fe20000000003 */
[----:B------:R-:W-:Y:S01]  /*4440*/  IMAD.MOV.U32 R68, RZ, RZ, -0x1 ;  /* 0xffffffffff447424 */ /* 0x000fe200078e00ff */
[----:B------:R-:W-:Y:S01]  /*4450*/  IADD3.X R17, R17, UR41, RZ, P0, !PT ;  /* 0x0000002911117c10 */ /* 0x000fe200087fe4ff */
[----:B--2---:R-:W-:Y:S01]  /*4460*/  IMAD.MOV.U32 R67, RZ, RZ, -0x1 ;  /* 0xffffffffff437424 */ /* 0x004fe200078e00ff */
[----:B------:R-:W-:-:S04]  /*4470*/  ISETP.GE.U32.AND P0, PT, R16, UR4, PT ;  /* 0x0000000410007c0c */ /* 0x000fc8000bf06070 */
[----:B------:R-:W-:-:S13]  /*4480*/  ISETP.GE.U32.AND.EX P0, PT, R17, UR5, PT, P0 ;  /* 0x0000000511007c0c */ /* 0x000fda000bf06100 */
[----:B------:R-:W-:Y:S05]  /*4490*/  @P0 BRA `(.L_x_91) ;  /* 0x00000004004c0947 */ /* 0x000fea0003800000 */
[----:B01-3--:R-:W0:Y:S01]  /*44a0*/  LDC.64 R10, c[0x0][0x628] ;  /* 0x00018a00ff0a7b82 */ /* 0x00be220000000a00 */
[----:B----4-:R-:W1:Y:S01]  /*44b0*/  S2R R12, SR_CTAID.X ;  /* 0x00000000000c7919 */ /* 0x010e620000002500 */
[----:B------:R-:W-:Y:S02]  /*44c0*/  IMAD.MOV.U32 R8, RZ, RZ, R16 ;  /* 0x000000ffff087224 */ /* 0x000fe400078e0010 */
[----:B------:R-:W-:Y:S01]  /*44d0*/  IMAD.MOV.U32 R9, RZ, RZ, R17 ;  /* 0x000000ffff097224 */ /* 0x000fe200078e0011 */
[----:B------:R-:W2:Y:S03]  /*44e0*/  S2R R20, SR_CTAID.Y ;  /* 0x0000000000147919 */ /* 0x000ea60000002600 */
[----:B------:R-:W3:Y:S08]  /*44f0*/  LDC R0, c[0x0][0x630] ;  /* 0x00018c00ff007b82 */ /* 0x000ef00000000800 */
[----:B------:R-:W4:Y:S01]  /*4500*/  LDC.64 R14, c[0x0][0x620] ;  /* 0x00018800ff0e7b82 */ /* 0x000f220000000a00 */
[----:B0-----:R-:W-:-:S04]  /*4510*/  ISETP.NE.U32.AND P0, PT, R10, RZ, PT ;  /* 0x000000ff0a00720c */ /* 0x001fc80003f05070 */
[----:B------:R-:W-:-:S13]  /*4520*/  ISETP.NE.AND.EX P0, PT, R11, RZ, PT, P0 ;  /* 0x000000ff0b00720c */ /* 0x000fda0003f05300 */
[----:B-1234-:R-:W-:Y:S05]  /*4530*/  @!P0 BRA `(.L_x_92) ;  /* 0x0000000000288947 */ /* 0x01efea0003800000 */
        /* <DEDUP_REMOVED lines=10> */
.L_x_92:
[-CC-:B------:R-:W-:Y:S01]  /*45e0*/  SHF.R.U64 R67, R8, R0.reuse, R9.reuse ;  /* 0x0000000008437219 */ /* 0x180fe20000001209 */
[----:B------:R-:W0:Y:S01]  /*45f0*/  LDC.64 R26, c[0x0][0x640] ;  /* 0x00019000ff1a7b82 */ /* 0x000e220000000a00 */
[----:B------:R-:W-:Y:S01]  /*4600*/  SHF.R.U32.HI R0, RZ, R0, R9 ;  /* 0x00000000ff007219 */ /* 0x000fe20000011609 */
[----:B------:R-:W-:Y:S01]  /*4610*/  ULDC UR4, c[0x0][0x150] ;  /* 0x0000540000047ab9 */ /* 0x000fe20000000800 */
[----:B------:R-:W-:Y:S02]  /*4620*/  IADD3 R3, P0, RZ, -R67, RZ ;  /* 0x80000043ff037210 */ /* 0x000fe40007f1e0ff */
[----:B------:R-:W-:-:S03]  /*4630*/  I2FP.F32.U32 R7, R12 ;  /* 0x0000000c00077245 */ /* 0x000fc60000201000 */
[----:B------:R-:W1:Y:S01]  /*4640*/  LDC R6, c[0x0][0x618] ;  /* 0x00018600ff067b82 */ /* 0x000e620000000800 */
[----:B------:R-:W-:Y:S02]  /*4650*/  IMAD.X R5, RZ, RZ, ~R0, P0 ;  /* 0x000000ffff057224 */ /* 0x000fe400000e0e00 */
[----:B------:R-:W-:Y:S01]  /*4660*/  FMUL R7, R7, UR4 ;  /* 0x0000000407077c20 */ /* 0x000fe20008400000 */
[----:B------:R-:W-:Y:S01]  /*4670*/  ULDC UR4, c[0x0][0x154] ;  /* 0x0000550000047ab9 */ /* 0x000fe20000000800 */
[-C--:B------:R-:W-:Y:S02]  /*4680*/  IMAD R0, R5, R14.reuse, RZ ;  /* 0x0000000e05007224 */ /* 0x080fe400078e02ff */
[C---:B------:R-:W-:Y:S01]  /*4690*/  IMAD.WIDE.U32 R4, R3.reuse, R14, R16 ;  /* 0x0000000e03047225 */ /* 0x040fe200078e0010 */
[----:B------:R-:W2:Y:S01]  /*46a0*/  LDC R8, c[0x0][0x608] ;  /* 0x00018200ff087b82 */ /* 0x000ea20000000800 */
[----:B------:R-:W3:Y:S02]  /*46b0*/  F2I.U32.TRUNC.NTZ R7, R7 ;  /* 0x0000000700077305 */ /* 0x000ee4000020f000 */
[----:B------:R-:W-:Y:S01]  /*46c0*/  IMAD R3, R3, R15, R0 ;  /* 0x0000000f03037224 */ /* 0x000fe200078e0200 */
[----:B------:R-:W-:-:S03]  /*46d0*/  I2FP.F32.U32 R0, R20 ;  /* 0x0000001400007245 */ /* 0x000fc60000201000 */
[----:B------:R-:W-:Y:S01]  /*46e0*/  IMAD.IADD R3, R5, 0x1, R3 ;  /* 0x0000000105037824 */ /* 0x000fe200078e0203 */
[----:B------:R-:W4:Y:S01]  /*46f0*/  LDC R11, c[0x0][0x658] ;  /* 0x00019600ff0b7b82 */ /* 0x000f220000000800 */
[----:B0-----:R-:W-:-:S04]  /*4700*/  ISETP.NE.U32.AND P0, PT, R26, RZ, PT ;  /* 0x000000ff1a00720c */ /* 0x001fc80003f05070 */
[----:B------:R-:W-:-:S03]  /*4710*/  ISETP.NE.AND.EX P0, PT, R27, RZ, PT, P0 ;  /* 0x000000ff1b00720c */ /* 0x000fc60003f05300 */
[----:B------:R-:W0:Y:S01]  /*4720*/  LDC R9, c[0x0][0x144] ;  /* 0x00005100ff097b82 */ /* 0x000e220000000800 */
[-C--:B-1----:R-:W-:Y:S01]  /*4730*/  SHF.R.U64 R10, R4, R6.reuse, R3 ;  /* 0x00000006040a7219 */ /* 0x082fe20000001203 */
[----:B---3--:R-:W-:Y:S01]  /*4740*/  IMAD.MOV R7, RZ, RZ, -R7 ;  /* 0x000000ffff077224 */ /* 0x008fe200078e0a07 */
[----:B------:R-:W-:Y:S01]  /*4750*/  SHF.R.U32.HI R3, RZ, R6, R3 ;  /* 0x00000006ff037219 */ /* 0x000fe20000011603 */
[----:B------:R-:W-:-:S04]  /*4760*/  FMUL R6, R0, UR4 ;  /* 0x0000000400067c20 */ /* 0x000fc80008400000 */
[----:B------:R-:W1:Y:S01]  /*4770*/  LDC R21, c[0x0][0x148] ;  /* 0x00005200ff157b82 */ /* 0x000e620000000800 */
[----:B------:R3:W0:Y:S01]  /*4780*/  F2I.U32.TRUNC.NTZ R14, R6 ;  /* 0x00000006000e7305 */ /* 0x000622000020f000 */
[-CC-:B--2---:R-:W-:Y:S02]  /*4790*/  SHF.R.U64 R13, R10, R8.reuse, R3.reuse ;  /* 0x000000080a0d7219 */ /* 0x184fe40000001203 */
[----:B------:R-:W-:-:S04]  /*47a0*/  SHF.R.U32.HI R0, RZ, R8, R3 ;  /* 0x00000008ff007219 */ /* 0x000fc80000011603 */
[----:B-----5:R-:W2:Y:S01]  /*47b0*/  LDC R24, c[0x0][0x648] ;  /* 0x00019200ff187b82 */ /* 0x020ea20000000800 */
[-CC-:B----4-:R-:W-:Y:S02]  /*47c0*/  SHF.R.U64 R15, R13, R11.reuse, R0.reuse ;  /* 0x0000000b0d0f7219 */ /* 0x190fe40000001200 */
[----:B------:R-:W-:-:S03]  /*47d0*/  SHF.R.U32.HI R5, RZ, R11, R0 ;  /* 0x0000000bff057219 */ /* 0x000fc60000011600 */
[----:B------:R-:W-:Y:S02]  /*47e0*/  IMAD.MOV.U32 R4, RZ, RZ, R15 ;  /* 0x000000ffff047224 */ /* 0x000fe400078e000f */
[----:B------:R-:W4:Y:S01]  /*47f0*/  LDC R28, c[0x0][0x638] ;  /* 0x00018e00ff1c7b82 */ /* 0x000f220000000800 */
[----:B0-----:R-:W-:-:S07]  /*4800*/  IMAD R25, R9, R7, R12 ;  /* 0x0000000709197224 */ /* 0x001fce00078e020c */
[----:B------:R-:W0:Y:S08]  /*4810*/  LDC R29, c[0x0][0x610] ;  /* 0x00018400ff1d7b82 */ /* 0x000e300000000800 */
[----:B------:R-:W0:Y:S01]  /*4820*/  LDC R30, c[0x0][0x600] ;  /* 0x00018000ff1e7b82 */ /* 0x000e220000000800 */
[----:B-123--:R-:W-:Y:S05]  /*4830*/  @!P0 BRA `(.L_x_93) ;  /* 0x0000000000288947 */ /* 0x00efea0003800000 */
        /* <DEDUP_REMOVED lines=10> */
.L_x_93:
[----:B------:R-:W-:Y:S01]  /*48e0*/  ISETP.NE.AND P0, PT, R2, 0x1, PT ;  /* 0x000000010200780c */ /* 0x000fe20003f05270 */
[----:B------:R-:W-:Y:S01]  /*48f0*/  IMAD.MOV R14, RZ, RZ, -R14 ;  /* 0x000000ffff0e7224 */ /* 0x000fe200078e0a0e */
[----:B------:R-:W-:Y:S02]  /*4900*/  SHF.R.U64 R3, R4, R24, R5 ;  /* 0x0000001804037219 */ /* 0x000fe40000001205 */
[----:B------:R-:W-:Y:S02]  /*4910*/  LOP3.LUT R0, R13, R64, RZ, 0xc0, !PT ;  /* 0x000000400d007212 */ /* 0x000fe400078ec0ff */
[----:B------:R-:W-:Y:S01]  /*4920*/  LOP3.LUT R10, R10, R63, RZ, 0xc0, !PT ;  /* 0x0000003f0a0a7212 */ /* 0x000fe200078ec0ff */
[----:B------:R-:W-:Y:S02]  /*4930*/  IMAD.MOV R4, RZ, RZ, -R3 ;  /* 0x000000ffff047224 */ /* 0x000fe400078e0a03 */
[----:B------:R-:W-:Y:S02]  /*4940*/  IMAD R0, R59, R3, R0 ;  /* 0x000000033b007224 */ /* 0x000fe400078e0200 */
[----:B----4-:R-:W-:-:S02]  /*4950*/  IMAD R3, R4, R28, R15 ;  /* 0x0000001c04037224 */ /* 0x010fc400078e020f */
[----:B------:R-:W-:Y:S02]  /*4960*/  @P0 IMAD R25, R21, R14, R20 ;  /* 0x0000000e15190224 */ /* 0x000fe400078e0214 */
[----:B0-----:R-:W-:Y:S02]  /*4970*/  IMAD R5, R3, R30, R10 ;  /* 0x0000001e03057224 */ /* 0x001fe400078e020a */
[----:B------:R-:W-:Y:S02]  /*4980*/  IMAD R0, R0, R29, R25 ;  /* 0x0000001d00007224 */ /* 0x000fe400078e0219 */
[----:B------:R-:W-:-:S03]  /*4990*/  IMAD.MOV.U32 R4, RZ, RZ, 0x1 ;  /* 0x00000001ff047424 */ /* 0x000fc600078e00ff */
[----:B------:R-:W-:Y:S02]  /*49a0*/  SEL R68, R5, R0, !P0 ;  /* 0x0000000005447207 */ /* 0x000fe40004000000 */
[----:B------:R-:W-:Y:S02]  /*49b0*/  PRMT R3, R4, 0x7610, R3 ;  /* 0x0000761004037816 */ /* 0x000fe40000000003 */
[----:B------:R-:W-:-:S07]  /*49c0*/  SEL R0, R0, R5, !P0 ;  /* 0x0000000500007207 */ /* 0x000fce0004000000 */
.L_x_91:
[----:B------:R-:W-:Y:S01]  /*49d0*/  LOP3.LUT P0, RZ, R3, 0xff, RZ, 0xc0, !PT ;  /* 0x000000ff03ff7812 */ /* 0x000fe2000780c0ff */
[----:B------:R-:W-:Y:S01]  /*49e0*/  UIMAD.WIDE.U32 UR4, UR42, -0x55555555, URZ ;  /* 0xaaaaaaab2a0478a5 */ /* 0x000fe2000f8e003f */
[----:B------:R-:W-:-:S03]  /*49f0*/  IMAD.MOV.U32 R69, RZ, RZ, R0 ;  /* 0x000000ffff457224 */ /* 0x000fc600078e0000 */
[----:B------:R-:W-:-:S04]  /*4a00*/  USHF.R.U32.HI UR4, URZ, 0x2, UR5 ;  /* 0x000000023f047899 */ /* 0x000fc80008011605 */
[----:B------:R-:W-:-:S04]  /*4a10*/  UIMAD UR42, UR4, -0x6, UR42 ;  /* 0xfffffffa042a78a4 */ /* 0x000fc8000f8e022a */
[----:B------:R-:W-:Y:S08]  /*4a20*/  @P0 BRA `(.L_x_94) ;  /* 0xffffffc400f40947 */ /* 0x000ff0000383ffff */
[----:B------:R-:W-:Y:S05]  /*4a30*/  EXIT ;  /* 0x000000000000794d */ /* 0x000fea0003800000 */
.L_x_3:
        /* <DEDUP_REMOVED lines=26> */
.L_x_96:
[--C-:B------:R-:W-:Y:S01]  /*4be0*/  SHF.R.U64 R14, R12, R20, R13.reuse ;  /* 0x000000140c0e7219 */ /* 0x100fe2000000120d */
[----:B------:R-:W0:Y:S01]  /*4bf0*/  LDC R24, c[0x0][0x618] ;  /* 0x00018600ff187b82 */ /* 0x000e220000000800 */
[----:B------:R-:W-:Y:S01]  /*4c00*/  I2FP.F32.U32 R8, R6 ;  /* 0x0000000600087245 */ /* 0x000fe20000201000 */
[----:B------:R-:W-:Y:S01]  /*4c10*/  ULDC UR4, c[0x0][0x150] ;  /* 0x0000540000047ab9 */ /* 0x000fe20000000800 */
[----:B------:R-:W-:Y:S02]  /*4c20*/  SHF.R.U32.HI R7, RZ, R20, R13 ;  /* 0x00000014ff077219 */ /* 0x000fe4000001160d */
[----:B------:R-:W-:Y:S01]  /*4c30*/  IADD3 R11, P0, RZ, -R14, RZ ;  /* 0x8000000eff0b7210 */ /* 0x000fe20007f1e0ff */
[----:B------:R-:W-:Y:S01]  /*4c40*/  FMUL R13, R8, UR4 ;  /* 0x00000004080d7c20 */ /* 0x000fe20008400000 */
[----:B------:R-:W-:Y:S01]  /*4c50*/  ULDC UR4, c[0x0][0x154] ;  /* 0x0000550000047ab9 */ /* 0x000fe20000000800 */
[----:B------:R-:W1:Y:S02]  /*4c60*/  LDC.64 R26, c[0x0][0x640] ;  /* 0x00019000ff1a7b82 */ /* 0x000e640000000a00 */
[----:B------:R-:W-:-:S02]  /*4c70*/  IMAD.X R7, RZ, RZ, ~R7, P0 ;  /* 0x000000ffff077224 */ /* 0x000fc400000e0e07 */
[----:B------:R-:W2:Y:S01]  /*4c80*/  F2I.U32.TRUNC.NTZ R13, R13 ;  /* 0x0000000d000d7305 */ /* 0x000ea2000020f000 */
[----:B------:R-:W-:-:S03]  /*4c90*/  IMAD.WIDE.U32 R8, R11, R22, R16 ;  /* 0x000000160b087225 */ /* 0x000fc600078e0010 */
[----:B------:R-:W3:Y:S01]  /*4ca0*/  LDC R15, c[0x0][0x144] ;  /* 0x00005100ff0f7b82 */ /* 0x000ee20000000800 */
[----:B------:R-:W-:-:S04]  /*4cb0*/  IMAD R10, R7, R22, RZ ;  /* 0x00000016070a7224 */ /* 0x000fc800078e02ff */
[----:B------:R-:W-:Y:S02]  /*4cc0*/  IMAD R7, R11, R23, R10 ;  /* 0x000000170b077224 */ /* 0x000fe400078e020a */
[----:B------:R-:W-:Y:S01]  /*4cd0*/  IMAD.MOV.U32 R10, RZ, RZ, -0x1 ;  /* 0xffffffffff0a7424 */ /* 0x000fe200078e00ff */
[----:B------:R-:W4:Y:S01]  /*4ce0*/  LDC R20, c[0x0][0x608] ;  /* 0x00018200ff147b82 */ /* 0x000f220000000800 */
[----:B------:R-:W-:Y:S01]  /*4cf0*/  IMAD.IADD R7, R9, 0x1, R7 ;  /* 0x0000000109077824 */ /* 0x000fe200078e0207 */
[----:B------:R-:W-:-:S04]  /*4d00*/  I2FP.F32.U32 R9, R5 ;  /* 0x0000000500097245 */ /* 0x000fc80000201000 */
[-C--:B0-----:R-:W-:Y:S01]  /*4d10*/  SHF.R.U64 R12, R8, R24.reuse, R7 ;  /* 0x00000018080c7219 */ /* 0x081fe20000001207 */
[----:B--2---:R-:W-:Y:S01]  /*4d20*/  IMAD.MOV R8, RZ, RZ, -R13 ;  /* 0x000000ffff087224 */ /* 0x004fe200078e0a0d */
[----:B------:R-:W0:Y:S01]  /*4d30*/  LDC R11, c[0x0][0x658] ;  /* 0x00019600ff0b7b82 */ /* 0x000e220000000800 */
[----:B-1----:R-:W-:Y:S01]  /*4d40*/  ISETP.NE.U32.AND P0, PT, R26, RZ, PT ;  /* 0x000000ff1a00720c */ /* 0x002fe20003f05070 */
[----:B------:R-:W-:Y:S01]  /*4d50*/  FMUL R9, R9, UR4 ;  /* 0x0000000409097c20 */ /* 0x000fe20008400000 */
[----:B------:R-:W-:Y:S02]  /*4d60*/  SHF.R.U32.HI R7, RZ, R24, R7 ;  /* 0x00000018ff077219 */ /* 0x000fe40000011607 */
[----:B------:R-:W-:-:S03]  /*4d70*/  ISETP.NE.AND.EX P0, PT, R27, RZ, PT, P0 ;  /* 0x000000ff1b00720c */ /* 0x000fc60003f05300 */
[----:B------:R-:W1:Y:S01]  /*4d80*/  LDC R22, c[0x0][0x148] ;  /* 0x00005200ff167b82 */ /* 0x000e620000000800 */
[----:B---3--:R-:W-:Y:S02]  /*4d90*/  IMAD R23, R15, R8, R6 ;  /* 0x000000080f177224 */ /* 0x008fe400078e0206 */
[----:B------:R-:W-:-:S05]  /*4da0*/  IMAD.MOV.U32 R8, RZ, RZ, 0x1 ;  /* 0x00000001ff087424 */ /* 0x000fca00078e00ff */
[----:B------:R-:W2:Y:S01]  /*4db0*/  LDC R21, c[0x0][0x600] ;  /* 0x00018000ff157b82 */ /* 0x000ea20000000800 */
[-CC-:B----4-:R-:W-:Y:S02]  /*4dc0*/  SHF.R.U64 R15, R12, R20.reuse, R7.reuse ;  /* 0x000000140c0f7219 */ /* 0x190fe40000001207 */
[----:B------:R-:W-:Y:S02]  /*4dd0*/  SHF.R.U32.HI R6, RZ, R20, R7 ;  /* 0x00000014ff067219 */ /* 0x000fe40000011607 */
[----:B------:R3:W4:Y:S03]  /*4de0*/  F2I.U32.TRUNC.NTZ R20, R9 ;  /* 0x0000000900147305 */ /* 0x000726000020f000 */
[----:B------:R-:W1:Y:S01]  /*4df0*/  LDC R25, c[0x0][0x648] ;  /* 0x00019200ff197b82 */ /* 0x000e620000000800 */
[-C--:B0-----:R-:W-:Y:S02]  /*4e00*/  SHF.R.U64 R19, R15, R11.reuse, R6 ;  /* 0x0000000b0f137219 */ /* 0x081fe40000001206 */
[----:B------:R-:W-:-:S02]  /*4e10*/  SHF.L.U32 R10, R10, R11, RZ ;  /* 0x0000000b0a0a7219 */ /* 0x000fc400000006ff */
[-C--:B------:R-:W-:Y:S01]  /*4e20*/  SHF.R.U32.HI R7, RZ, R11.reuse, R6 ;  /* 0x0000000bff077219 */ /* 0x080fe20000011606 */
[----:B------:R-:W-:Y:S01]  /*4e30*/  IMAD.MOV.U32 R6, RZ, RZ, R19 ;  /* 0x000000ffff067224 */ /* 0x000fe200078e0013 */
[----:B------:R-:W-:Y:S01]  /*4e40*/  SHF.L.U32 R24, R8, R11, RZ ;  /* 0x0000000b08187219 */ /* 0x000fe200000006ff */
[----:B------:R-:W0:Y:S01]  /*4e50*/  LDC R28, c[0x0][0x638] ;  /* 0x00018e00ff1c7b82 */ /* 0x000e220000000800 */
[----:B------:R-:W-:-:S07]  /*4e60*/  LOP3.LUT R30, RZ, R10, RZ, 0x33, !PT ;  /* 0x0000000aff1e7212 */ /* 0x000fce00078e33ff */
[----:B------:R-:W0:Y:S01]  /*4e70*/  LDC R29, c[0x0][0x610] ;  /* 0x00018400ff1d7b82 */ /* 0x000e220000000800 */
[----:B---34-:R-:W-:Y:S05]  /*4e80*/  @!P0 BRA `(.L_x_97) ;  /* 0x0000000000288947 */ /* 0x018fea0003800000 */
[----:B------:R-:W3:Y:S02]  /*4e90*/  LDC R6, c[0x0][0x64c] ;  /* 0x00019300ff067b82 */ /* 0x000ee40000000800 */
[----:B---3--:R-:W-:-:S05]  /*4ea0*/  IADD3 R11, P0, R19, R6, RZ ;  /* 0x00000006130b7210 */ /* 0x008fca0007f1e0ff */
        /* <DEDUP_REMOVED lines=8> */
.L_x_97:
[----:B------:R-:W-:Y:S01]  /*4f30*/  ISETP.NE.AND P0, PT, R2, 0x1, PT ;  /* 0x000000010200780c */ /* 0x000fe20003f05270 */
[----:B--2---:R-:W-:Y:S01]  /*4f40*/  VIADD R9, R21, 0xffffffff ;  /* 0xffffffff15097836 */ /* 0x004fe20000000000 */
[----:B-1----:R-:W-:Y:S01]  /*4f50*/  SHF.R.U64 R7, R6, R25, R7 ;  /* 0x0000001906077219 */ /* 0x002fe20000001207 */
[----:B------:R-:W-:Y:S01]  /*4f60*/  IMAD.MOV R20, RZ, RZ, -R20 ;  /* 0x000000ffff147224 */ /* 0x000fe200078e0a14 */
[----:B------:R-:W-:Y:S02]  /*4f70*/  LOP3.LUT R6, R15, R30, RZ, 0xc0, !PT ;  /* 0x0000001e0f067212 */ /* 0x000fe400078ec0ff */
[----:B------:R-:W-:Y:S01]  /*4f80*/  LOP3.LUT R12, R12, R9, RZ, 0xc0, !PT ;  /* 0x000000090c0c7212 */ /* 0x000fe200078ec0ff */
[----:B------:R-:W-:Y:S02]  /*4f90*/  IMAD.MOV R8, RZ, RZ, -R7 ;  /* 0x000000ffff087224 */ /* 0x000fe400078e0a07 */
[----:B------:R-:W-:Y:S02]  /*4fa0*/  IMAD R6, R24, R7, R6 ;  /* 0x0000000718067224 */ /* 0x000fe400078e0206 */
[----:B------:R-:W-:-:S02]  /*4fb0*/  IMAD.MOV.U32 R9, RZ, RZ, 0x1 ;  /* 0x00000001ff097424 */ /* 0x000fc400078e00ff */
[----:B------:R-:W-:Y:S02]  /*4fc0*/  @P0 IMAD R23, R22, R20, R5 ;  /* 0x0000001416170224 */ /* 0x000fe400078e0205 */
[----:B0-----:R-:W-:Y:S02]  /*4fd0*/  IMAD R5, R8, R28, R19 ;  /* 0x0000001c08057224 */ /* 0x001fe400078e0213 */
[----:B------:R-:W-:Y:S02]  /*4fe0*/  IMAD R19, R6, R29, R23 ;  /* 0x0000001d06137224 */ /* 0x000fe400078e0217 */
[----:B------:R-:W-:Y:S02]  /*4ff0*/  IMAD R6, R5, R21, R12 ;  /* 0x0000001505067224 */ /* 0x000fe400078e020c */
[----:B------:R-:W-:-:S03]  /*5000*/  IMAD.MOV.U32 R8, RZ, RZ, R14 ;  /* 0x000000ffff087224 */ /* 0x000fc600078e000e */
[----:B------:R-:W-:Y:S02]  /*5010*/  SEL R20, R6, R19, !P0 ;  /* 0x0000001306147207 */ /* 0x000fe40004000000 */
[----:B------:R-:W-:-:S07]  /*5020*/  SEL R19, R19, R6, !P0 ;  /* 0x0000000613137207 */ /* 0x000fce0004000000 */
.L_x_95:
[----:B------:R-:W-:-:S08]  /*5030*/  NOP ;  /* 0x0000000000007918 */ /* 0x000fd00000000000 */
[----:B------:R-:W0:-:S00]  /*5040*/  USETMAXREG.DEALLOC.CTAPOOL 0x28 ;  /* 0x00000028000079c8 */ /* 0x000e0000080e0500 */
[----:B0-----:R-:W-:-:S13]  /*5050*/  ISETP.NE.AND P0, PT, R0, RZ, PT ;  /* 0x000000ff0000720c */ /* 0x001fda0003f05270 */
[----:B------:R-:W-:Y:S05]  /*5060*/  @P0 EXIT ;  /* 0x000000000000094d */ /* 0x000fea0003800000 */
[----:B------:R-:W-:Y:S01]  /*5070*/  LOP3.LUT P0, RZ, R9, 0xff, RZ, 0xc0, !PT ;  /* 0x000000ff09ff7812 */ /* 0x000fe2000780c0ff */
[----:B------:R-:W-:Y:S02]  /*5080*/  IMAD.MOV.U32 R0, RZ, RZ, 0x1 ;  /* 0x00000001ff007424 */ /* 0x000fe400078e00ff */
[----:B------:R-:W-:-:S10]  /*5090*/  IMAD.MOV.U32 R12, RZ, RZ, RZ ;  /* 0x000000ffff0c7224 */ /* 0x000fd400078e00ff */
[----:B------:R-:W-:Y:S05]  /*50a0*/  @!P0 BRA `(.L_x_98) ;  /* 0x0000000c00448947 */ /* 0x000fea0003800000 */
[----:B------:R-:W0:Y:S01]  /*50b0*/  LDC R0, c[0x0][0x28c] ;  /* 0x0000a300ff007b82 */ /* 0x000e220000000800 */
[----:B------:R-:W-:Y:S01]  /*50c0*/  LOP3.LUT P0, RZ, R3, 0x1f, RZ, 0xc0, !PT ;  /* 0x0000001f03ff7812 */ /* 0x000fe2000780c0ff */
[----:B------:R-:W-:Y:S01]  /*50d0*/  ULDC UR5, c[0x0][0x658] ;  /* 0x0001960000057ab9 */ /* 0x000fe20000000800 */
[----:B------:R-:W-:Y:S01]  /*50e0*/  UMOV UR6, 0xffffffff ;  /* 0xffffffff00067882 */ /* 0x000fe20000000000 */
[----:B------:R-:W-:Y:S01]  /*50f0*/  BSSY B0, `(.L_x_98) ;  /* 0x00000cc000007945 */ /* 0x000fe20003800000 */
[----:B------:R-:W-:Y:S01]  /*5100*/  USHF.L.U32 UR6, UR6, UR5, URZ ;  /* 0x0000000506067299 */ /* 0x000fe2000800063f */
[C---:B------:R-:W-:Y:S01]  /*5110*/  ISETP.NE.AND P2, PT, R4.reuse, RZ, PT ;  /* 0x000000ff0400720c */ /* 0x040fe20003f45270 */
[----:B------:R-:W-:Y:S01]  /*5120*/  IMAD.MOV.U32 R13, RZ, RZ, 0x1 ;  /* 0x00000001ff0d7424 */ /* 0x000fe200078e00ff */
[----:B------:R-:W-:Y:S01]  /*5130*/  ISETP.NE.OR P0, PT, R4, RZ, !P0 ;  /* 0x000000ff0400720c */ /* 0x000fe20004705670 */
[----:B------:R-:W-:Y:S01]  /*5140*/  IMAD.MOV.U32 R12, RZ, RZ, RZ ;  /* 0x000000ffff0c7224 */ /* 0x000fe200078e00ff */
[----:B------:R-:W-:Y:S01]  /*5150*/  LOP3.LUT R11, R18, 0x2, RZ, 0xfc, !PT ;  /* 0x00000002120b7812 */ /* 0x000fe200078efcff */
[----:B------:R-:W-:Y:S01]  /*5160*/  ULDC UR4, c[0x0][0x600] ;  /* 0x0001800000047ab9 */ /* 0x000fe20000000800 */
[----:B------:R-:W-:Y:S01]  /*5170*/  UMOV UR7, 0x1 ;  /* 0x0000000100077882 */ /* 0x000fe20000000000 */
[----:B------:R-:W-:-:S02]  /*5180*/  UIADD3 UR4, UR4, -0x1, URZ ;  /* 0xffffffff04047890 */ /* 0x000fc4000fffe03f */
[----:B------:R-:W-:Y:S02]  /*5190*/  USHF.L.U32 UR5, UR7, UR5, URZ ;  /* 0x0000000507057299 */ /* 0x000fe4000800063f */
[----:B------:R-:W-:Y:S01]  /*51a0*/  ULOP3.LUT UR13, URZ, UR6, URZ, 0x33, !UPT ;  /* 0x000000063f0d7292 */ /* 0x000fe2000f8e333f */
[----:B------:R-:W-:Y:S01]  /*51b0*/  ULDC.64 UR22, c[0x0][0x198] ;  /* 0x0000660000167ab9 */ /* 0x000fe20000000a00 */
[----:B0-----:R-:W-:-:S05]  /*51c0*/  VIADD R0, R0, 0x3f ;  /* 0x0000003f00007836 */ /* 0x001fca0000000000 */
[----:B------:R-:W-:-:S04]  /*51d0*/  SHF.R.S32.HI R3, RZ, 0x1f, R0 ;  /* 0x0000001fff037819 */ /* 0x000fc80000011400 */
[----:B------:R-:W-:Y:S01]  /*51e0*/  LEA.HI R3, R3, R0, RZ, 0x6 ;  /* 0x0000000003037211 */ /* 0x000fe200078f30ff */
[----:B------:R-:W-:-:S03]  /*51f0*/  IMAD.MOV.U32 R0, RZ, RZ, 0x1 ;  /* 0x00000001ff007424 */ /* 0x000fc600078e00ff */
[----:B------:R-:W-:-:S05]  /*5200*/  SHF.R.S32.HI R3, RZ, 0x6, R3 ;  /* 0x00000006ff037819 */ /* 0x000fca0000011403 */
[----:B------:R-:W-:-:S07]  /*5210*/  VIADD R10, R3, 0x1 ;  /* 0x00000001030a7836 */ /* 0x000fce0000000000 */
.L_x_110:
[----:B------:R-:W-:-:S03]  /*5220*/  UMOV UR6, 0xffffffff ;  /* 0xffffffff00067882 */ /* 0x000fc60000000000 */
[----:B------:R-:W-:Y:S05]  /*5230*/  BRA.DIV UR6, `(.L_x_99) ;  /* 0x0000001206147947 */ /* 0x000fea000b800000 */
[----:B------:R-:W-:-:S13]  /*5240*/  ELECT P6, URZ, PT ;  /* 0x00000000003f782f */ /* 0x000fda00038c0000 */
.L_x_123:
[----:B------:R-:W0:Y:S01]  /*5250*/  LDC R4, c[0x0][0x28c] ;  /* 0x0000a300ff047b82 */ /* 0x000e220000000800 */
[----:B------:R-:W-:Y:S01]  /*5260*/  BSSY B1, `(.L_x_100) ;  /* 0x0000043000017945 */ /* 0x000fe20003800000 */
[----:B0-----:R-:W-:-:S13]  /*5270*/  ISETP.LT.OR P6, PT, R4, 0x1, !P6 ;  /* 0x000000010400780c */ /* 0x001fda00077c1670 */
[----:B------:R-:W-:Y:S05]  /*5280*/  @P6 BRA `(.L_x_101) ;  /* 0x0000000400006947 */ /* 0x000fea0003800000 */
[----:B------:R-:W-:Y:S02]  /*5290*/  IMAD.SHL.U32 R19, R19, 0x80, RZ ;  /* 0x0000008013137824 */ /* 0x000fe400078e00ff */
[----:B------:R-:W-:Y:S02]  /*52a0*/  IMAD.SHL.U32 R20, R20, 0x40, RZ ;  /* 0x0000004014147824 */ /* 0x000fe400078e00ff */
[----:B------:R-:W-:Y:S02]  /*52b0*/  IMAD.MOV.U32 R21, RZ, RZ, RZ ;  /* 0x000000ffff157224 */ /* 0x000fe400078e00ff */
[----:B------:R-:W-:Y:S02]  /*52c0*/  IMAD.MOV.U32 R4, RZ, RZ, R10 ;  /* 0x000000ffff047224 */ /* 0x000fe400078e000a */
[----:B------:R-:W-:Y:S02]  /*52d0*/  IMAD.MOV.U32 R5, RZ, RZ, R0 ;  /* 0x000000ffff057224 */ /* 0x000fe400078e0000 */
[----:B------:R-:W-:-:S07]  /*52e0*/  IMAD.MOV.U32 R6, RZ, RZ, R12 ;  /* 0x000000ffff067224 */ /* 0x000fce00078e000c */
.L_x_105:
[----:B------:R-:W0:Y:S01]  /*52f0*/  S2R R14, SR_CgaCtaId ;  /* 0x00000000000e7919 */ /* 0x000e220000008800 */
[----:B------:R-:W-:Y:S01]  /*5300*/  MOV R7, 0x400 ;  /* 0x0000040000077802 */ /* 0x000fe20000000f00 */
[----:B------:R-:W1:Y:S03]  /*5310*/  @!P2 LDC R9, c[0x0][0x500] ;  /* 0x00014000ff09ab82 */ /* 0x000e660000000800 */
[----:B0-----:R-:W-:Y:S02]  /*5320*/  LEA R15, R14, R7, 0x18 ;  /* 0x000000070e0f7211 */ /* 0x001fe400078ec0ff */
[----:B------:R-:W-:-:S03]  /*5330*/  SHF.L.U32 R7, R5, 0x1f, RZ ;  /* 0x0000001f05077819 */ /* 0x000fc600000006ff */
[----:B------:R-:W-:-:S04]  /*5340*/  IMAD R14, R6, 0x8, R15 ;  /* 0x00000008060e7824 */ /* 0x000fc800078e020f */
[----:B------:R-:W0:Y:S02]  /*5350*/  SYNCS.PHASECHK.TRANS64.TRYWAIT P1, [R14+URZ+0x30], R7 ;  /* 0x000030070e0075a7 */ /* 0x000e24000802017f */
[----:B01----:R-:W-:Y:S05]  /*5360*/  @!P1 BRA `(.L_x_102) ;  /* 0x0000000c00e89947 */ /* 0x003fea0003800000 */
.L_x_124:
[----:B0-----:R-:W-:Y:S01]  /*5370*/  PRMT R7, R11, 0x9910, RZ ;  /* 0x000099100b077816 */ /* 0x001fe200000000ff */
[----:B------:R0:W-:Y:S03]  /*5380*/  @!P2 SYNCS.ARRIVE.TRANS64 RZ, [R14+URZ], R9 ;  /* 0x000000090effa9a7 */ /* 0x0001e6000800003f */
[----:B------:R-:W-:-:S13]  /*5390*/  ISETP.NE.AND P1, PT, R7, 0x2, PT ;  /* 0x000000020700780c */ /* 0x000fda0003f25270 */
[----:B0-----:R-:W-:Y:S05]  /*53a0*/  @P1 BRA `(.L_x_103) ;  /* 0x0000000000041947 */ /* 0x001fea0003800000 */
[----:B------:R-:W-:Y:S01]  /*53b0*/  BPT.TRAP 0x1 ;  /* 0x000000040000795c */ /* 0x000fe20000300000 */
.L_x_103:
[----:B------:R-:W-:Y:S05]  /*53c0*/  @P0 BRA `(.L_x_104) ;  /* 0x0000000000040947 */ /* 0x000fea0003800000 */
[----:B------:R-:W-:Y:S01]  /*53d0*/  BPT.TRAP 0x1 ;  /* 0x000000040000795c */ /* 0x000fe20000300000 */
.L_x_104:
[C-C-:B------:R-:W-:Y:S01]  /*53e0*/  IMAD R7, R6.reuse, 0x8000, R15.reuse ;  /* 0x0000800006077824 */ /* 0x140fe200078e020f */
[----:B------:R-:W-:Y:S01]  /*53f0*/  R2UR UR34, R21 ;  /* 0x00000000152272ca */ /* 0x000fe200000e0000 */
[----:B------:R-:W-:Y:S01]  /*5400*/  IMAD R15, R6, 0x4000, R15 ;  /* 0x00004000060f7824 */ /* 0x000fe200078e020f */
[----:B------:R-:W-:Y:S01]  /*5410*/  R2UR UR33, R14 ;  /* 0x000000000e2172ca */ /* 0x000fe200000e0000 */
[----:B------:R-:W-:Y:S01]  /*5420*/  VIADD R4, R4, 0xffffffff ;  /* 0xffffffff04047836 */ /* 0x000fe20000000000 */
[----:B------:R-:W-:Y:S01]  /*5430*/  R2UR UR24, R7 ;  /* 0x00000000071872ca */ /* 0x000fe200000e0000 */
[----:B------:R-:W-:Y:S01]  /*5440*/  UIADD3 UR6, UP0, UR22, 0xf0, URZ ;  /* 0x000000f016067890 */ /* 0x000fe2000ff1e03f */
[----:B------:R-:W-:Y:S01]  /*5450*/  R2UR UR8, R15 ;  /* 0x000000000f0872ca */ /* 0x000fe200000e0000 */
[----:B------:R-:W-:Y:S01]  /*5460*/  UIADD3 UR30, UP1, UR22, 0x1f0, URZ ;  /* 0x000001f0161e7890 */ /* 0x000fe2000ff3e03f */
[----:B------:R-:W-:Y:S01]  /*5470*/  R2UR UR36, R8 ;  /* 0x00000000082472ca */ /* 0x000fe200000e0000 */
[----:B------:R-:W-:Y:S01]  /*5480*/  UIADD3.X UR7, URZ, UR23, URZ, UP0, !UPT ;  /* 0x000000173f077290 */ /* 0x000fe200087fe43f */
[----:B------:R-:W-:Y:S01]  /*5490*/  R2UR UR35, R19 ;  /* 0x00000000132372ca */ /* 0x000fe200000e0000 */
[----:B------:R-:W-:Y:S01]  /*54a0*/  UIADD3.X UR31, URZ, UR23, URZ, UP1, !UPT ;  /* 0x000000173f1f7290 */ /* 0x000fe20008ffe43f */
[----:B------:R-:W-:Y:S01]  /*54b0*/  R2UR UR19, R20 ;  /* 0x00000000141372ca */ /* 0x000fe200000e0000 */
[----:B------:R-:W-:Y:S01]  /*54c0*/  UIADD3 UR26, UR34, 0x20, URZ ;  /* 0x00000020221a7890 */ /* 0x000fe2000fffe03f */
[----:B------:R-:W-:Y:S01]  /*54d0*/  ISETP.GT.AND P3, PT, R4, 0x1, PT ;  /* 0x000000010400780c */ /* 0x000fe20003f64270 */
[----:B------:R-:W-:Y:S01]  /*54e0*/  VIADD R6, R6, 0x1 ;  /* 0x0000000106067836 */ /* 0x000fe20000000000 */
[----:B------:R-:W-:Y:S01]  /*54f0*/  UMOV UR14, 0x0 ;  /* 0x00000000000e7882 */ /* 0x000fe20000000000 */
[----:B------:R-:W-:Y:S01]  /*5500*/  UIADD3 UR32, UR24, 0x180, URZ ;  /* 0x0000018018207890 */ /* 0x000fe2000fffe03f */
[----:B------:R-:W-:Y:S01]  /*5510*/  VIADD R21, R21, 0x40 ;  /* 0x0000004015157836 */ /* 0x000fe20000000000 */
[----:B------:R-:W-:Y:S01]  /*5520*/  UIADD3 UR24, UR24, 0x4180, URZ ;  /* 0x0000418018187890 */ /* 0x000fe2000fffe03f */
[----:B------:R-:W-:Y:S01]  /*5530*/  ISETP.NE.AND P1, PT, R6, 0x6, PT ;  /* 0x000000060600780c */ /* 0x000fe20003f25270 */
[----:B------:R-:W-:-:S02]  /*5540*/  UIADD3 UR16, UR8, 0x30180, URZ ;  /* 0x0003018008107890 */ /* 0x000fc4000fffe03f */
[----:B------:R-:W-:Y:S01]  /*5550*/  UIADD3 UR8, UR8, 0x32180, URZ ;  /* 0x0003218008087890 */ /* 0x000fe2000fffe03f */
[----:B------:R-:W-:Y:S01]  /*5560*/  SEL R14, RZ, 0x1, P1 ;  /* 0x00000001ff0e7807 */ /* 0x000fe20000800000 */
[----:B------:R-:W-:Y:S01]  /*5570*/  UMOV UR15, 0x10000000 ;  /* 0x10000000000f7882 */ /* 0x000fe20000000000 */
[----:B------:R-:W-:Y:S01]  /*5580*/  UMOV UR25, UR33 ;  /* 0x0000002100197c82 */ /* 0x000fe20008000000 */
[----:B------:R-:W-:Y:S01]  /*5590*/  UMOV UR28, UR36 ;  /* 0x00000024001c7c82 */ /* 0x000fe20008000000 */
[----:B------:R-:W-:Y:S01]  /*55a0*/  UMOV UR27, UR35 ;  /* 0x00000023001b7c82 */ /* 0x000fe20008000000 */
[----:B------:R-:W-:Y:S01]  /*55b0*/  UMOV UR17, UR33 ;  /* 0x0000002100117c82 */ /* 0x000fe20008000000 */
[----:B------:R-:W-:Y:S01]  /*55c0*/  UMOV UR18, UR34 ;  /* 0x0000002200127c82 */ /* 0x000fe20008000000 */
[----:B------:R-:W-:Y:S01]  /*55d0*/  UMOV UR20, UR36 ;  /* 0x0000002400147c82 */ /* 0x000fe20008000000 */
[----:B------:R0:W-:Y:S01]  /*55e0*/  UTMALDG.3D [UR32], [UR6], desc[UR14] ;  /* 0x00000e20060075b4 */ /* 0x0001e20008011000 */
[----:B------:R-:W-:Y:S01]  /*55f0*/  UMOV UR9, UR33 ;  /* 0x0000002100097c82 */ /* 0x000fe20008000000 */
[----:B------:R-:W-:Y:S01]  /*5600*/  UMOV UR11, UR19 ;  /* 0x00000013000b7c82 */ /* 0x000fe20008000000 */
[----:B------:R-:W-:Y:S01]  /*5610*/  UMOV UR12, UR36 ;  /* 0x00000024000c7c82 */ /* 0x000fe20008000000 */
[----:B------:R-:W-:Y:S01]  /*5620*/  UMOV UR10, UR26 ;  /* 0x0000001a000a7c82 */ /* 0x000fe20008000000 */
[----:B------:R-:W-:-:S02]  /*5630*/  LOP3.LUT R5, R5, R14, RZ, 0x3c, !PT ;  /* 0x0000000e05057212 */ /* 0x000fc400078e3cff */
[----:B------:R-:W-:Y:S01]  /*5640*/  SEL R6, R6, RZ, P1 ;  /* 0x000000ff06067207 */ /* 0x000fe20000800000 */
[----:B------:R0:W-:Y:S01]  /*5650*/  UTMALDG.3D [UR24], [UR6], desc[UR14] ;  /* 0x00000e18060075b4 */ /* 0x0001e20008011000 */
[----:B------:R0:W-:Y:S01]  /*5660*/  UTMALDG.3D [UR16], [UR30], desc[UR14] ;  /* 0x00000e101e0075b4 */ /* 0x0001e20008011000 */
[----:B------:R0:W-:Y:S02]  /*5670*/  UTMALDG.3D [UR8], [UR30], desc[UR14] ;  /* 0x00000e081e0075b4 */ /* 0x0001e40008011000 */
[----:B0-----:R-:W-:Y:S05]  /*5680*/  @P3 BRA `(.L_x_105) ;  /* 0xfffffffc00183947 */ /* 0x001fea000383ffff */
.L_x_101:
[----:B------:R-:W-:Y:S05]  /*5690*/  BSYNC B1 ;  /* 0x0000000000017941 */ /* 0x000fea0003800000 */
.L_x_100:
[----:B------:R-:W-:Y:S01]  /*56a0*/  LOP3.LUT P3, RZ, R13, 0xff, RZ, 0xc0, !PT ;  /* 0x000000ff0dff7812 */ /* 0x000fe2000786c0ff */
[----:B------:R-:W-:Y:S01]  /*56b0*/  IMAD.IADD R12, R3, 0x1, R12 ;  /* 0x00000001030c7824 */ /* 0x000fe200078e020c */
[----:B------:R-:W-:Y:S01]  /*56c0*/  IADD3 R16, P4, R16, UR38, RZ ;  /* 0x0000002610107c10 */ /* 0x000fe2000ff9e0ff */
[----:B------:R-:W-:Y:S01]  /*56d0*/  ULDC.64 UR6, c[0x0][0x650] ;  /* 0x0001940000067ab9 */ /* 0x000fe20000000a00 */
[----:B------:R-:W-:Y:S01]  /*56e0*/  BSSY B1, `(.L_x_106) ;  /* 0x000006a000017945 */ /* 0x000fe20003800000 */
[----:B------:R-:W-:Y:S01]  /*56f0*/  IMAD.MOV.U32 R19, RZ, RZ, -0x1 ;  /* 0xffffffffff137424 */ /* 0x000fe200078e00ff */
[----:B------:R-:W-:Y:S01]  /*5700*/  ISETP.GT.U32.AND P1, PT, R12, 0x5, PT ;  /* 0x000000050c00780c */ /* 0x000fe20003f24070 */
[----:B------:R-:W-:Y:S01]  /*5710*/  IMAD.MOV.U32 R20, RZ, RZ, -0x1 ;  /* 0xffffffffff147424 */ /* 0x000fe200078e00ff */
[----:B------:R-:W-:Y:S01]  /*5720*/  IADD3.X R17, R17, UR41, RZ, P4, !PT ;  /* 0x0000002911117c10 */ /* 0x000fe2000a7fe4ff */
[----:B------:R-:W-:Y:S01]  /*5730*/  IMAD.MOV.U32 R8, RZ, RZ, -0x1 ;  /* 0xffffffffff087424 */ /* 0x000fe200078e00ff */
[----:B------:R-:W-:-:S02]  /*5740*/  ISETP.LT.U32.AND P1, PT, R3, 0x6, P1 ;  /* 0x000000060300780c */ /* 0x000fc40000f21070 */
[----:B------:R-:W-:Y:S01]  /*5750*/  PRMT R13, RZ, 0x7610, R13 ;  /* 0x00007610ff0d7816 */ /* 0x000fe2000000000d */
[----:B------:R-:W0:Y:S01]  /*5760*/  @P3 S2R R5, SR_CgaCtaId ;  /* 0x0000000000053919 */ /* 0x000e220000008800 */
[----:B------:R-:W-:-:S04]  /*5770*/  @P3 MOV R4, 0x400 ;  /* 0x0000040000043802 */ /* 0x000fc80000000f00 */
[----:B0-----:R-:W-:Y:S01]  /*5780*/  @P3 LEA R6, R5, R4, 0x18 ;  /* 0x0000000405063211 */ /* 0x001fe200078ec0ff */
[----:B------:R-:W-:-:S03]  /*5790*/  IMAD.WIDE.U32 R4, R12, -0x55555555, RZ ;  /* 0xaaaaaaab0c047825 */ /* 0x000fc600078e00ff */
[----:B------:R0:W-:Y:S01]  /*57a0*/  @P3 SYNCS.ARRIVE.TRANS64.A1T0 RZ, [R6+URZ+0x78], RZ ;  /* 0x000078ff06ff39a7 */ /* 0x0001e2000810003f */
[----:B------:R-:W-:Y:S02]  /*57b0*/  ISETP.GE.U32.AND P3, PT, R3, 0x6, PT ;  /* 0x000000060300780c */ /* 0x000fe40003f66070 */
[----:B------:R-:W-:Y:S02]  /*57c0*/  SHF.R.U32.HI R7, RZ, 0x2, R5 ;  /* 0x00000002ff077819 */ /* 0x000fe40000011605 */
[----:B------:R-:W-:Y:S02]  /*57d0*/  SEL R5, RZ, 0x1, !P1 ;  /* 0x00000001ff057807 */ /* 0x000fe40004800000 */
[----:B------:R-:W-:Y:S01]  /*57e0*/  ISETP.GE.U32.AND P1, PT, R16, UR6, PT ;  /* 0x0000000610007c0c */ /* 0x000fe2000bf26070 */
[----:B------:R-:W-:Y:S01]  /*57f0*/  IMAD R12, R7, -0x6, R12 ;  /* 0xfffffffa070c7824 */ /* 0x000fe200078e020c */
[----:B------:R-:W-:Y:S02]  /*5800*/  LOP3.LUT R0, R0, R5, RZ, 0x3c, !PT ;  /* 0x0000000500007212 */ /* 0x000fe400078e3cff */
[----:B------:R-:W-:-:S02]  /*5810*/  ISETP.GE.U32.AND.EX P1, PT, R17, UR7, PT, P1 ;  /* 0x0000000711007c0c */ /* 0x000fc4000bf26110 */
[----:B------:R-:W-:Y:S02]  /*5820*/  PRMT R4, RZ, 0x7610, R4 ;  /* 0x00007610ff047816 */ /* 0x000fe40000000004 */
[----:B------:R-:W-:-:S09]  /*5830*/  @P3 LOP3.LUT R0, R0, 0x1, R7, 0x78, !PT ;  /* 0x0000000100003812 */ /* 0x000fd200078e7807 */
[----:B0-----:R-:W-:Y:S05]  /*5840*/  @P1 BRA `(.L_x_107) ;  /* 0x00000004004c1947 */ /* 0x001fea0003800000 */
[----:B------:R-:W-:Y:S01]  /*5850*/  ULDC.64 UR6, c[0x0][0x628] ;  /* 0x00018a0000067ab9 */ /* 0x000fe20000000a00 */
[----:B------:R-:W0:Y:S01]  /*5860*/  S2R R15, SR_CTAID.X ;  /* 0x00000000000f7919 */ /* 0x000e220000002500 */
[----:B------:R-:W-:Y:S01]  /*5870*/  ISETP.NE.U32.AND P1, PT, RZ, UR6, PT ;  /* 0x00000006ff007c0c */ /* 0x000fe2000bf25070 */
[----:B------:R-:W-:Y:S01]  /*5880*/  ULDC UR9, c[0x0][0x630] ;  /* 0x00018c0000097ab9 */ /* 0x000fe20000000800 */
[----:B------:R-:W-:Y:S01]  /*5890*/  IMAD.MOV.U32 R4, RZ, RZ, R16 ;  /* 0x000000ffff047224 */ /* 0x000fe200078e0010 */
[----:B------:R-:W1:Y:S01]  /*58a0*/  S2R R14, SR_CTAID.Y ;  /* 0x00000000000e7919 */ /* 0x000e620000002600 */
[----:B------:R-:W-:Y:S01]  /*58b0*/  ISETP.NE.AND.EX P1, PT, RZ, UR7, PT, P1 ;  /* 0x00000007ff007c0c */ /* 0x000fe2000bf25310 */
[----:B------:R-:W-:-:S12]  /*58c0*/  IMAD.MOV.U32 R5, RZ, RZ, R17 ;  /* 0x000000ffff057224 */ /* 0x000fd800078e0011 */
[----:B------:R-:W-:Y:S05]  /*58d0*/  @!P1 BRA `(.L_x_108) ;  /* 0x0000000000289947 */ /* 0x000fea0003800000 */
[----:B------:R-:W-:Y:S02]  /*58e0*/  ULDC UR8, c[0x0][0x634] ;  /* 0x00018d0000087ab9 */ /* 0x000fe40000000800 */
[----:B------:R-:W-:-:S05]  /*58f0*/  IADD3 R9, P1, R16, UR8, RZ ;  /* 0x0000000810097c10 */ /* 0x000fca000ff3e0ff */
[----:B------:R-:W-:-:S04]  /*5900*/  IMAD.X R19, RZ, RZ, R17, P1 ;  /* 0x000000ffff137224 */ /* 0x000fc800008e0611 */
[----:B------:R-:W-:-:S04]  /*5910*/  IMAD.WIDE.U32 R6, R19, UR6, RZ ;  /* 0x0000000613067c25 */ /* 0x000fc8000f8e00ff */
[----:B------:R-:W-:-:S04]  /*5920*/  IMAD.WIDE.U32 R6, P1, R9, UR7, R6 ;  /* 0x0000000709067c25 */ /* 0x000fc8000f820006 */
[----:B------:R-:W-:-:S04]  /*5930*/  IMAD.WIDE.U32 R8, R9, UR6, RZ ;  /* 0x0000000609087c25 */ /* 0x000fc8000f8e00ff */
[----:B------:R-:W-:Y:S01]  /*5940*/  IMAD.X R5, RZ, RZ, RZ, P1 ;  /* 0x000000ffff057224 */ /* 0x000fe200008e06ff */
[----:B------:R-:W-:Y:S01]  /*5950*/  IADD3 RZ, P1, R9, R6, RZ ;  /* 0x0000000609ff7210 */ /* 0x000fe20007f3e0ff */
[----:B------:R-:W-:-:S04]  /*5960*/  IMAD.MOV.U32 R4, RZ, RZ, R7 ;  /* 0x000000ffff047224 */ /* 0x000fc800078e0007 */
[----:B------:R-:W-:-:S08]  /*5970*/  IMAD.WIDE.U32.X R4, R19, UR7, R4, P1 ;  /* 0x0000000713047c25 */ /* 0x000fd000088e0404 */
.L_x_108:
[--C-:B------:R-:W-:Y:S01]  /*5980*/  SHF.R.U64 R8, R4, UR9, R5.reuse ;  /* 0x0000000904087c19 */ /* 0x100fe20008001205 */
[----:B------:R-:W-:Y:S01]  /*5990*/  ULDC.64 UR6, c[0x0][0x620] ;  /* 0x0001880000067ab9 */ /* 0x000fe20000000a00 */
[----:B------:R-:W-:Y:S01]  /*59a0*/  SHF.R.U32.HI R4, RZ, UR9, R5 ;  /* 0x00000009ff047c19 */ /* 0x000fe20008011605 */
[----:B------:R-:W2:Y:S01]  /*59b0*/  LDC R24, c[0x0][0x144] ;  /* 0x00005100ff187b82 */ /* 0x000ea20000000800 */
[----:B------:R-:W-:Y:S01]  /*59c0*/  IADD3 R7, P1, RZ, -R8, RZ ;  /* 0x80000008ff077210 */ /* 0x000fe20007f3e0ff */
[----:B------:R-:W-:Y:S01]  /*59d0*/  ULDC.64 UR10, c[0x0][0x640] ;  /* 0x00019000000a7ab9 */ /* 0x000fe20000000a00 */
[----:B0-----:R-:W-:Y:S01]  /*59e0*/  I2FP.F32.U32 R9, R15 ;  /* 0x0000000f00097245 */ /* 0x001fe20000201000 */
[----:B------:R-:W-:Y:S02]  /*59f0*/  ULDC UR8, c[0x0][0x608] ;  /* 0x0001820000087ab9 */ /* 0x000fe40000000800 */
[----:B------:R-:W-:Y:S01]  /*5a00*/  IMAD.X R4, RZ, RZ, ~R4, P1 ;  /* 0x000000ffff047224 */ /* 0x000fe200008e0e04 */
[----:B------:R-:W-:Y:S01]  /*5a10*/  ISETP.NE.U32.AND P1, PT, RZ, UR10, PT ;  /* 0x0000000aff007c0c */ /* 0x000fe2000bf25070 */
[----:B------:R-:W0:Y:S02]  /*5a20*/  LDC R21, c[0x0][0x148] ;  /* 0x00005200ff157b82 */ /* 0x000e240000000800 */
[----:B------:R-:W-:Y:S01]  /*5a30*/  IMAD R6, R4, UR6, RZ ;  /* 0x0000000604067c24 */ /* 0x000fe2000f8e02ff */
[----:B------:R-:W-:Y:S01]  /*5a40*/  ISETP.NE.AND.EX P1, PT, RZ, UR11, PT, P1 ;  /* 0x0000000bff007c0c */ /* 0x000fe2000bf25310 */
[----:B------:R-:W-:Y:S01]  /*5a50*/  IMAD.WIDE.U32 R4, R7, UR6, R16 ;  /* 0x0000000607047c25 */ /* 0x000fe2000f8e0010 */
[----:B------:R-:W-:-:S03]  /*5a60*/  ULDC UR6, c[0x0][0x150] ;  /* 0x0000540000067ab9 */ /* 0x000fc60000000800 */
[----:B------:R-:W-:Y:S02]  /*5a70*/  IMAD R7, R7, UR7, R6 ;  /* 0x0000000707077c24 */ /* 0x000fe4000f8e0206 */
[----:B------:R-:W-:Y:S01]  /*5a80*/  FMUL R6, R9, UR6 ;  /* 0x0000000609067c20 */ /* 0x000fe20008400000 */
[----:B------:R-:W-:Y:S01]  /*5a90*/  ULDC UR6, c[0x0][0x618] ;  /* 0x0001860000067ab9 */ /* 0x000fe20000000800 */
[----:B------:R-:W-:Y:S01]  /*5aa0*/  ULDC UR7, c[0x0][0x154] ;  /* 0x0000550000077ab9 */ /* 0x000fe20000000800 */
[----:B------:R-:W-:-:S03]  /*5ab0*/  IMAD.IADD R5, R5, 0x1, R7 ;  /* 0x0000000105057824 */ /* 0x000fc600078e0207 */
[----:B------:R-:W3:Y:S02]  /*5ac0*/  F2I.U32.TRUNC.NTZ R6, R6 ;  /* 0x0000000600067305 */ /* 0x000ee4000020f000 */
[----:B------:R-:W-:Y:S02]  /*5ad0*/  SHF.R.U64 R9, R4, UR6, R5 ;  /* 0x0000000604097c19 */ /* 0x000fe40008001205 */
[----:B-1----:R-:W-:-:S05]  /*5ae0*/  I2FP.F32.U32 R4, R14 ;  /* 0x0000000e00047245 */ /* 0x002fca0000201000 */
[----:B------:R-:W-:Y:S01]  /*5af0*/  FMUL R22, R4, UR7 ;  /* 0x0000000704167c20 */ /* 0x000fe20008400000 */
[----:B------:R-:W-:Y:S01]  /*5b00*/  SHF.R.U32.HI R4, RZ, UR6, R5 ;  /* 0x00000006ff047c19 */ /* 0x000fe20008011605 */
[----:B------:R-:W-:-:S03]  /*5b10*/  ULDC UR6, c[0x0][0x658] ;  /* 0x0001960000067ab9 */ /* 0x000fc60000000800 */
[--C-:B------:R-:W-:Y:S01]  /*5b20*/  SHF.R.U64 R20, R9, UR8, R4.reuse ;  /* 0x0000000809147c19 */ /* 0x100fe20008001204 */
[----:B------:R-:W1:Y:S01]  /*5b30*/  F2I.U32.TRUNC.NTZ R22, R22 ;  /* 0x0000001600167305 */ /* 0x000e62000020f000 */
[----:B------:R-:W-:Y:S01]  /*5b40*/  SHF.R.U32.HI R5, RZ, UR8, R4 ;  /* 0x00000008ff057c19 */ /* 0x000fe20008011604 */
[----:B---3--:R-:W-:-:S03]  /*5b50*/  IMAD.MOV R6, RZ, RZ, -R6 ;  /* 0x000000ffff067224 */ /* 0x008fc600078e0a06 */
[----:B------:R-:W-:Y:S01]  /*5b60*/  SHF.R.U64 R19, R20, UR6, R5 ;  /* 0x0000000614137c19 */ /* 0x000fe20008001205 */
[----:B--2---:R-:W-:Y:S01]  /*5b70*/  IMAD R15, R24, R6, R15 ;  /* 0x00000006180f7224 */ /* 0x004fe200078e020f */
[----:B------:R-:W-:-:S03]  /*5b80*/  SHF.R.U32.HI R23, RZ, UR6, R5 ;  /* 0x00000006ff177c19 */ /* 0x000fc60008011605 */
[----:B------:R-:W-:Y:S02]  /*5b90*/  IMAD.MOV.U32 R4, RZ, RZ, R19 ;  /* 0x000000ffff047224 */ /* 0x000fe400078e0013 */
[----:B------:R-:W-:Y:S01]  /*5ba0*/  IMAD.MOV.U32 R5, RZ, RZ, R23 ;  /* 0x000000ffff057224 */ /* 0x000fe200078e0017 */
[----:B-1----:R-:W-:Y:S06]  /*5bb0*/  @!P1 BRA `(.L_x_109) ;  /* 0x0000000000289947 */ /* 0x002fec0003800000 */
[----:B------:R-:W-:Y:S02]  /*5bc0*/  ULDC UR6, c[0x0][0x64c] ;  /* 0x0001930000067ab9 */ /* 0x000fe40000000800 */
[----:B------:R-:W-:-:S05]  /*5bd0*/  IADD3 R5, P1, R19, UR6, RZ ;  /* 0x0000000613057c10 */ /* 0x000fca000ff3e0ff */
[----:B------:R-:W-:-:S04]  /*5be0*/  IMAD.X R23, RZ, RZ, R23, P1 ;  /* 0x000000ffff177224 */ /* 0x000fc800008e0617 */
[----:B------:R-:W-:-:S04]  /*5bf0*/  IMAD.WIDE.U32 R6, R23, UR10, RZ ;  /* 0x0000000a17067c25 */ /* 0x000fc8000f8e00ff */
[----:B------:R-:W-:-:S04]  /*5c00*/  IMAD.WIDE.U32 R6, P1, R5, UR11, R6 ;  /* 0x0000000b05067c25 */ /* 0x000fc8000f820006 */
[----:B------:R-:W-:-:S04]  /*5c10*/  IMAD.WIDE.U32 R4, R5, UR10, RZ ;  /* 0x0000000a05047c25 */ /* 0x000fc8000f8e00ff */
[----:B------:R-:W-:Y:S01]  /*5c20*/  IMAD.MOV.U32 R4, RZ, RZ, R7 ;  /* 0x000000ffff047224 */ /* 0x000fe200078e0007 */
[----:B------:R-:W-:Y:S01]  /*5c30*/  IADD3 RZ, P3, R5, R6, RZ ;  /* 0x0000000605ff7210 */ /* 0x000fe20007f7e0ff */
[----:B------:R-:W-:-:S04]  /*5c40*/  IMAD.X R5, RZ, RZ, RZ, P1 ;  /* 0x000000ffff057224 */ /* 0x000fc800008e06ff */
[----:B------:R-:W-:-:S08]  /*5c50*/  IMAD.WIDE.U32.X R4, R23, UR11, R4, P3 ;  /* 0x0000000b17047c25 */ /* 0x000fd000098e0404 */
.L_x_109:
[----:B------:R-:W-:Y:S01]  /*5c60*/  ISETP.NE.AND P1, PT, R2, 0x1, PT ;  /* 0x000000010200780c */ /* 0x000fe20003f25270 */
[----:B------:R-:W-:Y:S01]  /*5c70*/  ULDC UR6, c[0x0][0x648] ;  /* 0x0001920000067ab9 */ /* 0x000fe20000000800 */
[----:B------:R-:W-:Y:S01]  /*5c80*/  LOP3.LUT R20, R20, UR13, RZ, 0xc0, !PT ;  /* 0x0000000d14147c12 */ /* 0x000fe2000f8ec0ff */
[----:B------:R-:W-:Y:S01]  /*5c90*/  IMAD.MOV R22, RZ, RZ, -R22 ;  /* 0x000000ffff167224 */ /* 0x000fe200078e0a16 */
[----:B------:R-:W-:Y:S01]  /*5ca0*/  SHF.R.U64 R5, R4, UR6, R5 ;  /* 0x0000000604057c19 */ /* 0x000fe20008001205 */
[----:B------:R-:W-:Y:S01]  /*5cb0*/  ULDC UR6, c[0x0][0x638] ;  /* 0x00018e0000067ab9 */ /* 0x000fe20000000800 */
[----:B------:R-:W-:Y:S01]  /*5cc0*/  LOP3.LUT R6, R9, UR4, RZ, 0xc0, !PT ;  /* 0x0000000409067c12 */ /* 0x000fe2000f8ec0ff */
[----:B------:R-:W-:Y:S02]  /*5cd0*/  ULDC UR7, c[0x0][0x610] ;  /* 0x0001840000077ab9 */ /* 0x000fe40000000800 */
[----:B------:R-:W-:Y:S02]  /*5ce0*/  IMAD.MOV R4, RZ, RZ, -R5 ;  /* 0x000000ffff047224 */ /* 0x000fe400078e0a05 */
[----:B------:R-:W-:-:S02]  /*5cf0*/  IMAD R20, R5, UR5, R20 ;  /* 0x0000000505147c24 */ /* 0x000fc4000f8e0214 */
[----:B0-----:R-:W-:Y:S02]  /*5d00*/  @P1 IMAD R15, R21, R22, R14 ;  /* 0x00000016150f1224 */ /* 0x001fe400078e020e */
[----:B------:R-:W-:Y:S01]  /*5d10*/  IMAD R19, R4, UR6, R19 ;  /* 0x0000000604137c24 */ /* 0x000fe2000f8e0213 */
[----:B------:R-:W-:Y:S01]  /*5d20*/  ULDC UR6, c[0x0][0x600] ;  /* 0x0001800000067ab9 */ /* 0x000fe20000000800 */
[----:B------:R-:W-:Y:S02]  /*5d30*/  IMAD R15, R20, UR7, R15 ;  /* 0x00000007140f7c24 */ /* 0x000fe4000f8e020f */
[----:B------:R-:W-:Y:S02]  /*5d40*/  IMAD R6, R19, UR6, R6 ;  /* 0x0000000613067c24 */ /* 0x000fe4000f8e0206 */
[----:B------:R-:W-:-:S03]  /*5d50*/  IMAD.MOV.U32 R4, RZ, RZ, 0x1 ;  /* 0x00000001ff047424 */ /* 0x000fc600078e00ff */
[----:B------:R-:W-:Y:S02]  /*5d60*/  SEL R20, R6, R15, !P1 ;  /* 0x0000000f06147207 */ /* 0x000fe40004800000 */
[----:B------:R-:W-:-:S07]  /*5d70*/  SEL R19, R15, R6, !P1 ;  /* 0x000000060f137207 */ /* 0x000fce0004800000 */
.L_x_107:
[----:B------:R-:W-:Y:S05]  /*5d80*/  BSYNC B1 ;  /* 0x0000000000017941 */ /* 0x000fea0003800000 */
.L_x_106:
[----:B------:R-:W-:-:S13]  /*5d90*/  LOP3.LUT P1, RZ, R4, 0xff, RZ, 0xc0, !PT ;  /* 0x000000ff04ff7812 */ /* 0x000fda000782c0ff */
[----:B------:R-:W-:Y:S05]  /*5da0*/  @P1 BRA `(.L_x_110) ;  /* 0xfffffff4001c1947 */ /* 0x000fea000383ffff */
[----:B------:R-:W-:Y:S05]  /*5db0*/  BSYNC B0 ;  /* 0x0000000000007941 */ /* 0x000fea0003800000 */
.L_x_98:
[----:B------:R-:W-:-:S03]  /*5dc0*/  UMOV UR6, 0xffffffff ;  /* 0xffffffff00067882 */ /* 0x000fc60000000000 */
[----:B------:R-:W-:Y:S05]  /*5dd0*/  BRA.DIV UR6, `(.L_x_111) ;  /* 0x0000000606607947 */ /* 0x000fea000b800000 */
[----:B------:R-:W-:-:S13]  /*5de0*/  ELECT P6, URZ, PT ;  /* 0x00000000003f782f */ /* 0x000fda00038c0000 */
.L_x_127:
[----:B------:R-:W-:Y:S04]  /*5df0*/  BSSY B0, `(.L_x_112) ;  /* 0x000003d000007945 */ /* 0x000fe80003800000 */
[----:B------:R-:W-:Y:S05]  /*5e00*/  @!P6 BRA `(.L_x_113) ;  /* 0x0000000000ece947 */ /* 0x000fea0003800000 */
[----:B------:R-:W-:-:S04]  /*5e10*/  LOP3.LUT R18, R18, 0x2, RZ, 0xfc, !PT ;  /* 0x0000000212127812 */ /* 0x000fc800078efcff */
[----:B------:R-:W-:-:S13]  /*5e20*/  ISETP.NE.AND P0, PT, R18, 0x3, PT ;  /* 0x000000031200780c */ /* 0x000fda0003f05270 */
[----:B------:R-:W-:Y:S05]  /*5e30*/  @!P0 BRA `(.L_x_114) ;  /* 0x0000000000048947 */ /* 0x000fea0003800000 */
[----:B------:R-:W-:Y:S01]  /*5e40*/  BPT.TRAP 0x1 ;  /* 0x000000040000795c */ /* 0x000fe20000300000 */
.L_x_114:
[----:B------:R-:W0:Y:S01]  /*5e50*/  S2R R3, SR_CgaCtaId ;  /* 0x0000000000037919 */ /* 0x000e220000008800 */
[----:B------:R-:W-:-:S04]  /*5e60*/  MOV R2, 0x400 ;  /* 0x0000040000027802 */ /* 0x000fc80000000f00 */
[----:B0-----:R-:W-:Y:S02]  /*5e70*/  LEA R3, R3, R2, 0x18 ;  /* 0x0000000203037211 */ /* 0x001fe400078ec0ff */
[----:B------:R-:W-:-:S03]  /*5e80*/  SHF.L.U32 R2, R0, 0x1f, RZ ;  /* 0x0000001f00027819 */ /* 0x000fc600000006ff */
[----:B------:R-:W-:-:S04]  /*5e90*/  VIADD R3, R3, 0x30 ;  /* 0x0000003003037836 */ /* 0x000fc80000000000 */
[C---:B------:R-:W-:Y:S02]  /*5ea0*/  IMAD R7, R12.reuse, 0x8, R3 ;  /* 0x000000080c077824 */ /* 0x040fe400078e0203 */
[----:B------:R-:W-:Y:S02]  /*5eb0*/  VIADD R12, R12, 0x1 ;  /* 0x000000010c0c7836 */ /* 0x000fe40000000000 */
[----:B------:R-:W0:Y:S03]  /*5ec0*/  SYNCS.PHASECHK.TRANS64.TRYWAIT P0, [R7+URZ], R2 ;  /* 0x00000002070075a7 */ /* 0x000e26000800017f */
[----:B------:R-:W-:-:S04]  /*5ed0*/  ISETP.NE.AND P1, PT, R12, 0x6, PT ;  /* 0x000000060c00780c */ /* 0x000fc80003f25270 */
[----:B------:R-:W-:Y:S02]  /*5ee0*/  SEL R5, RZ, 0x1, P1 ;  /* 0x00000001ff057807 */ /* 0x000fe40000800000 */
[----:B------:R-:W-:Y:S02]  /*5ef0*/  SEL R12, R12, RZ, P1 ;  /* 0x000000ff0c0c7207 */ /* 0x000fe40000800000 */
[----:B------:R-:W-:-:S03]  /*5f00*/  LOP3.LUT R5, R0, R5, RZ, 0x3c, !PT ;  /* 0x0000000500057212 */ /* 0x000fc600078e3cff */
[----:B------:R-:W-:Y:S01]  /*5f10*/  IMAD R9, R12, 0x8, R3 ;  /* 0x000000080c097824 */ /* 0x000fe200078e0203 */
[----:B------:R-:W-:Y:S01]  /*5f20*/  SHF.L.U32 R4, R5, 0x1f, RZ ;  /* 0x0000001f05047819 */ /* 0x000fe200000006ff */
[----:B0-----:R-:W-:Y:S06]  /*5f30*/  @!P0 BRA `(.L_x_115) ;  /* 0x0000000400288947 */ /* 0x001fec0003800000 */
.L_x_128:
[----:B------:R-:W1:Y:S01]  /*5f40*/  SYNCS.PHASECHK.TRANS64.TRYWAIT P0, [R9+URZ], R4 ;  /* 0x00000004090075a7 */ /* 0x000e62000800017f */
[----:B------:R-:W-:-:S05]  /*5f50*/  VIADD R0, R12, 0x1 ;  /* 0x000000010c007836 */ /* 0x000fca0000000000 */
[----:B------:R-:W-:-:S04]  /*5f60*/  ISETP.NE.AND P1, PT, R0, 0x6, PT ;  /* 0x000000060000780c */ /* 0x000fc80003f25270 */
[----:B0-----:R-:W-:Y:S02]  /*5f70*/  SEL R2, RZ, 0x1, P1 ;  /* 0x00000001ff027807 */ /* 0x001fe40000800000 */
[----:B------:R-:W-:Y:S02]  /*5f80*/  SEL R0, R0, RZ, P1 ;  /* 0x000000ff00007207 */ /* 0x000fe40000800000 */
[----:B------:R-:W-:-:S03]  /*5f90*/  LOP3.LUT R7, R5, R2, RZ, 0x3c, !PT ;  /* 0x0000000205077212 */ /* 0x000fc600078e3cff */
[----:B------:R-:W-:Y:S01]  /*5fa0*/  IMAD R6, R0, 0x8, R3 ;  /* 0x0000000800067824 */ /* 0x000fe200078e0203 */
[----:B------:R-:W-:Y:S01]  /*5fb0*/  SHF.L.U32 R5, R7, 0x1f, RZ ;  /* 0x0000001f07057819 */ /* 0x000fe200000006ff */
[----:B-1----:R-:W-:Y:S06]  /*5fc0*/  @!P0 BRA `(.L_x_116) ;  /* 0x0000000400188947 */ /* 0x002fec0003800000 */
.L_x_129:
[----:B------:R-:W1:Y:S01]  /*5fd0*/  SYNCS.PHASECHK.TRANS64.TRYWAIT P0, [R6+URZ], R5 ;  /* 0x00000005060075a7 */ /* 0x000e62000800017f */
[----:B------:R-:W-:-:S05]  /*5fe0*/  VIADD R0, R0, 0x1 ;  /* 0x0000000100007836 */ /* 0x000fca0000000000 */
[----:B------:R-:W-:-:S04]  /*5ff0*/  ISETP.NE.AND P1, PT, R0, 0x6, PT ;  /* 0x000000060000780c */ /* 0x000fc80003f25270 */
[----:B------:R-:W-:Y:S02]  /*6000*/  SEL R2, RZ, 0x1, P1 ;  /* 0x00000001ff027807 */ /* 0x000fe40000800000 */
[----:B------:R-:W-:Y:S02]  /*6010*/  SEL R0, R0, RZ, P1 ;  /* 0x000000ff00007207 */ /* 0x000fe40000800000 */
[----:B------:R-:W-:-:S03]  /*6020*/  LOP3.LUT R7, R7, R2, RZ, 0x3c, !PT ;  /* 0x0000000207077212 */ /* 0x000fc600078e3cff */
[----:B0-----:R-:W-:Y:S01]  /*6030*/  IMAD R9, R0, 0x8, R3 ;  /* 0x0000000800097824 */ /* 0x001fe200078e0203 */
[----:B------:R-:W-:Y:S01]  /*6040*/  SHF.L.U32 R4, R7, 0x1f, RZ ;  /* 0x0000001f07047819 */ /* 0x000fe200000006ff */
[----:B-1----:R-:W-:Y:S06]  /*6050*/  @!P0 BRA `(.L_x_117) ;  /* 0x0000000400088947 */ /* 0x002fec0003800000 */
.L_x_130:
        /* <DEDUP_REMOVED lines=9> */
.L_x_131:
[----:B------:R-:W1:Y:S01]  /*60f0*/  SYNCS.PHASECHK.TRANS64.TRYWAIT P0, [R6+URZ], R5 ;  /* 0x00000005060075a7 */ /* 0x000e62000800017f */
[----:B------:R-:W-:-:S05]  /*6100*/  VIADD R0, R0, 0x1 ;  /* 0x0000000100007836 */ /* 0x000fca0000000000 */
[----:B------:R-:W-:-:S04]  /*6110*/  ISETP.NE.AND P1, PT, R0, 0x6, PT ;  /* 0x000000060000780c */ /* 0x000fc80003f25270 */
[----:B------:R-:W-:Y:S02]  /*6120*/  SEL R2, RZ, 0x1, P1 ;  /* 0x00000001ff027807 */ /* 0x000fe40000800000 */
[----:B------:R-:W-:Y:S02]  /*6130*/  SEL R0, R0, RZ, P1 ;  /* 0x000000ff00007207 */ /* 0x000fe40000800000 */
[----:B------:R-:W-:Y:S01]  /*6140*/  LOP3.LUT R2, R7, R2, RZ, 0x3c, !PT ;  /* 0x0000000207027212 */ /* 0x000fe200078e3cff */
[----:B-1----:R-:W-:Y:S06]  /*6150*/  @!P0 BRA `(.L_x_119) ;  /* 0x0000000000f08947 */ /* 0x002fec0003800000 */
.L_x_132:
[----:B------:R-:W-:Y:S01]  /*6160*/  IMAD R3, R0, 0x8, R3 ;  /* 0x0000000800037824 */ /* 0x000fe200078e0203 */
[----:B------:R-:W-:-:S07]  /*6170*/  SHF.L.U32 R0, R2, 0x1f, RZ ;  /* 0x0000001f02007819 */ /* 0x000fce00000006ff */
.L_x_120:
[----:B--2---:R2:W3:Y:S02]  /*6180*/  SYNCS.PHASECHK.TRANS64.TRYWAIT P0, [R3+URZ], R0 ;  /* 0x00000000030075a7 */ /* 0x0044e4000800017f */
[----:B---3--:R-:W-:Y:S05]  /*6190*/  @!P0 NANOSLEEP.SYNCS 0x989680 ;  /* 0x009896800000895d */ /* 0x008fea0003900000 */
[----:B------:R-:W3:Y:S02]  /*61a0*/  @!P0 SYNCS.PHASECHK.TRANS64 P0, [R3+URZ], R0 ;  /* 0x00000000030085a7 */ /* 0x000ee4000800007f */
[----:B---3--:R-:W-:Y:S05]  /*61b0*/  @!P0 BRA `(.L_x_120) ;  /* 0xfffffffc00f08947 */ /* 0x008fea000383ffff */
.L_x_113:
[----:B------:R-:W-:Y:S05]  /*61c0*/  BSYNC B0 ;  /* 0x0000000000007941 */ /* 0x000fea0003800000 */
.L_x_112:
[----:B------:R-:W-:Y:S05]  /*61d0*/  EXIT ;  /* 0x000000000000794d */ /* 0x000fea0003800000 */
.L_x_17:
[----:B-1----:R1:W2:Y:S02]  /*61e0*/  SYNCS.PHASECHK.TRANS64.TRYWAIT P1, [R3+URZ], R0 ;  /* 0x00000000030075a7 */ /* 0x0022a4000802017f */
[----:B--2---:R-:W-:Y:S05]  /*61f0*/  @!P1 NANOSLEEP.SYNCS 0x989680 ;  /* 0x009896800000995d */ /* 0x004fea0003900000 */
[----:B------:R-:W2:Y:S02]  /*6200*/  @!P1 SYNCS.PHASECHK.TRANS64 P1, [R3+URZ], R0 ;  /* 0x00000000030095a7 */ /* 0x000ea4000802007f */
[----:B--2---:R-:W-:Y:S05]  /*6210*/  @!P1 BRA `(.L_x_17) ;  /* 0xfffffffc00f09947 */ /* 0x004fea000383ffff */
[----:B------:R-:W-:Y:S05]  /*6220*/  BRA `(.L_x_16) ;  /* 0xffffffb000b07947 */ /* 0x000fea000383ffff */
.L_x_22:
[----:B-1----:R-:W-:-:S04]  /*6230*/  IMAD.U32 R4, RZ, RZ, UR8 ;  /* 0x00000008ff047e24 */ /* 0x002fc8000f8e00ff */
[----:B------:R1:W2:Y:S03]  /*6240*/  SYNCS.PHASECHK.TRANS64.TRYWAIT P1, [R4+URZ], R3 ;  /* 0x00000003040075a7 */ /* 0x0002a6000802017f */
[----:B--2---:R-:W-:Y:S05]  /*6250*/  @!P1 NANOSLEEP.SYNCS 0x989680 ;  /* 0x009896800000995d */ /* 0x004fea0003900000 */
[----:B------:R-:W2:Y:S02]  /*6260*/  @!P1 SYNCS.PHASECHK.TRANS64 P1, [R4+URZ], R3 ;  /* 0x00000003040095a7 */ /* 0x000ea4000802007f */
[----:B--2---:R-:W-:Y:S05]  /*6270*/  @!P1 BRA `(.L_x_22) ;  /* 0xfffffffc00ec9947 */ /* 0x004fea000383ffff */
[----:B------:R-:W-:Y:S05]  /*6280*/  BRA `(.L_x_21) ;  /* 0xffffffb400ec7947 */ /* 0x000fea000383ffff */
.L_x_99:
[----:B------:R-:W-:Y:S01]  /*6290*/  BSSY B1, `(.L_x_121) ;  /* 0x0000006000017945 */ /* 0x000fe20003800000 */
[----:B------:R-:W-:-:S07]  /*62a0*/  IMAD.MOV.U32 R15, RZ, RZ, -0x1 ;  /* 0xffffffffff0f7424 */ /* 0x000fce00078e00ff */
[----:B------:R-:W-:Y:S05]  /*62b0*/  WARPSYNC.COLLECTIVE R15, `(.L_x_122) ;  /* 0x000000000f0c7348 */ /* 0x000fea0003c00000 */
[----:B------:R-:W-:Y:S02]  /*62c0*/  ELECT P6, UR62, PT ;  /* 0x00000000003e782f */ /* 0x000fe400038c0000 */
[----:B------:R-:W-:Y:S01]  /*62d0*/  MOV R14, UR62 ;  /* 0x0000003e000e7c02 */ /* 0x000fe20008000f00 */
[----:B------:R-:W-:Y:S10]  /*62e0*/  ENDCOLLECTIVE ;  /* 0x000000000000791b */ /* 0x000ff40003800000 */
.L_x_122:
[----:B------:R-:W-:Y:S05]  /*62f0*/  BSYNC B1 ;  /* 0x0000000000017941 */ /* 0x000fea0003800000 */
.L_x_121:
[----:B------:R-:W-:Y:S05]  /*6300*/  BRA `(.L_x_123) ;  /* 0xffffffec00d07947 */ /* 0x000fea000383ffff */
.L_x_102:
[----:B0-----:R0:W1:Y:S02]  /*6310*/  SYNCS.PHASECHK.TRANS64.TRYWAIT P1, [R14+URZ+0x30], R7 ;  /* 0x000030070e0075a7 */ /* 0x001064000802017f */
[----:B-1----:R-:W-:Y:S05]  /*6320*/  @!P1 NANOSLEEP.SYNCS 0x989680 ;  /* 0x009896800000995d */ /* 0x002fea0003900000 */
[----:B------:R-:W1:Y:S02]  /*6330*/  @!P1 SYNCS.PHASECHK.TRANS64 P1, [R14+URZ+0x30], R7 ;  /* 0x000030070e0095a7 */ /* 0x000e64000802007f */
[----:B-1----:R-:W-:Y:S05]  /*6340*/  @!P1 BRA `(.L_x_102) ;  /* 0xfffffffc00f09947 */ /* 0x002fea000383ffff */
[----:B------:R-:W-:Y:S05]  /*6350*/  BRA `(.L_x_124) ;  /* 0xfffffff000047947 */ /* 0x000fea000383ffff */
.L_x_111:
[----:B------:R-:W-:Y:S01]  /*6360*/  BSSY B0, `(.L_x_125) ;  /* 0x0000006000007945 */ /* 0x000fe20003800000 */
[----:B------:R-:W-:-:S07]  /*6370*/  IMAD.MOV.U32 R15, RZ, RZ, -0x1 ;  /* 0xffffffffff0f7424 */ /* 0x000fce00078e00ff */
[----:B------:R-:W-:Y:S05]  /*6380*/  WARPSYNC.COLLECTIVE R15, `(.L_x_126) ;  /* 0x000000000f0c7348 */ /* 0x000fea0003c00000 */
[----:B------:R-:W-:Y:S02]  /*6390*/  ELECT P6, UR62, PT ;  /* 0x00000000003e782f */ /* 0x000fe400038c0000 */
[----:B------:R-:W-:Y:S01]  /*63a0*/  MOV R14, UR62 ;  /* 0x0000003e000e7c02 */ /* 0x000fe20008000f00 */
[----:B------:R-:W-:Y:S10]  /*63b0*/  ENDCOLLECTIVE ;  /* 0x000000000000791b */ /* 0x000ff40003800000 */
.L_x_126:
[----:B------:R-:W-:Y:S05]  /*63c0*/  BSYNC B0 ;  /* 0x0000000000007941 */ /* 0x000fea0003800000 */
.L_x_125:
[----:B------:R-:W-:Y:S05]  /*63d0*/  BRA `(.L_x_127) ;  /* 0xfffffff800847947 */ /* 0x000fea000383ffff */
.L_x_115:
[----:B0-----:R0:W1:Y:S02]  /*63e0*/  SYNCS.PHASECHK.TRANS64.TRYWAIT P0, [R7+URZ], R2 ;  /* 0x00000002070075a7 */ /* 0x001064000800017f */
[----:B-1----:R-:W-:Y:S05]  /*63f0*/  @!P0 NANOSLEEP.SYNCS 0x989680 ;  /* 0x009896800000895d */ /* 0x002fea0003900000 */
[----:B------:R-:W1:Y:S02]  /*6400*/  @!P0 SYNCS.PHASECHK.TRANS64 P0, [R7+URZ], R2 ;  /* 0x00000002070085a7 */ /* 0x000e64000800007f */
[----:B-1----:R-:W-:Y:S05]  /*6410*/  @!P0 BRA `(.L_x_115) ;  /* 0xfffffffc00f08947 */ /* 0x002fea000383ffff */
[----:B------:R-:W-:Y:S05]  /*6420*/  BRA `(.L_x_128) ;  /* 0xfffffff800c47947 */ /* 0x000fea000383ffff */
.L_x_116:
[----:B0-----:R0:W1:Y:S02]  /*6430*/  SYNCS.PHASECHK.TRANS64.TRYWAIT P0, [R9+URZ], R4 ;  /* 0x00000004090075a7 */ /* 0x001064000800017f */
[----:B-1----:R-:W-:Y:S05]  /*6440*/  @!P0 NANOSLEEP.SYNCS 0x989680 ;  /* 0x009896800000895d */ /* 0x002fea0003900000 */
[----:B------:R-:W1:Y:S02]  /*6450*/  @!P0 SYNCS.PHASECHK.TRANS64 P0, [R9+URZ], R4 ;  /* 0x00000004090085a7 */ /* 0x000e64000800007f */
[----:B-1----:R-:W-:Y:S05]  /*6460*/  @!P0 BRA `(.L_x_116) ;  /* 0xfffffffc00f08947 */ /* 0x002fea000383ffff */
[----:B------:R-:W-:Y:S05]  /*6470*/  BRA `(.L_x_129) ;  /* 0xfffffff800d47947 */ /* 0x000fea000383ffff */
.L_x_117:
[----:B0-----:R0:W1:Y:S02]  /*6480*/  SYNCS.PHASECHK.TRANS64.TRYWAIT P0, [R6+URZ], R5 ;  /* 0x00000005060075a7 */ /* 0x001064000800017f */
[----:B-1----:R-:W-:Y:S05]  /*6490*/  @!P0 NANOSLEEP.SYNCS 0x989680 ;  /* 0x009896800000895d */ /* 0x002fea0003900000 */
[----:B------:R-:W1:Y:S02]  /*64a0*/  @!P0 SYNCS.PHASECHK.TRANS64 P0, [R6+URZ], R5 ;  /* 0x00000005060085a7 */ /* 0x000e64000800007f */
[----:B-1----:R-:W-:Y:S05]  /*64b0*/  @!P0 BRA `(.L_x_117) ;  /* 0xfffffffc00f08947 */ /* 0x002fea000383ffff */
[----:B------:R-:W-:Y:S05]  /*64c0*/  BRA `(.L_x_130) ;  /* 0xfffffff800e47947 */ /* 0x000fea000383ffff */
.L_x_118:
[----:B0-----:R0:W1:Y:S02]  /*64d0*/  SYNCS.PHASECHK.TRANS64.TRYWAIT P0, [R9+URZ], R4 ;  /* 0x00000004090075a7 */ /* 0x001064000800017f */
[----:B-1----:R-:W-:Y:S05]  /*64e0*/  @!P0 NANOSLEEP.SYNCS 0x989680 ;  /* 0x009896800000895d */ /* 0x002fea0003900000 */
[----:B------:R-:W1:Y:S02]  /*64f0*/  @!P0 SYNCS.PHASECHK.TRANS64 P0, [R9+URZ], R4 ;  /* 0x00000004090085a7 */ /* 0x000e64000800007f */
[----:B-1----:R-:W-:Y:S05]  /*6500*/  @!P0 BRA `(.L_x_118) ;  /* 0xfffffffc00f08947 */ /* 0x002fea000383ffff */
[----:B------:R-:W-:Y:S05]  /*6510*/  BRA `(.L_x_131) ;  /* 0xfffffff800f47947 */ /* 0x000fea000383ffff */
.L_x_119:
[----:B-1----:R1:W2:Y:S02]  /*6520*/  SYNCS.PHASECHK.TRANS64.TRYWAIT P0, [R6+URZ], R5 ;  /* 0x00000005060075a7 */ /* 0x0022a4000800017f */
[----:B--2---:R-:W-:Y:S05]  /*6530*/  @!P0 NANOSLEEP.SYNCS 0x989680 ;  /* 0x009896800000895d */ /* 0x004fea0003900000 */
[----:B------:R-:W2:Y:S02]  /*6540*/  @!P0 SYNCS.PHASECHK.TRANS64 P0, [R6+URZ], R5 ;  /* 0x00000005060085a7 */ /* 0x000ea4000800007f */
[----:B--2---:R-:W-:Y:S05]  /*6550*/  @!P0 BRA `(.L_x_119) ;  /* 0xfffffffc00f08947 */ /* 0x004fea000383ffff */
[----:B------:R-:W-:Y:S05]  /*6560*/  BRA `(.L_x_132) ;  /* 0xfffffff800fc7947 */ /* 0x000fea000383ffff */
.L_x_133:
[----:B------:R-:W-:-:S00]  /*6570*/  BRA `(.L_x_133) ;  /* 0xfffffffc00fc7947 */ /* 0x000fc0000383ffff */
[----:B------:R-:W-:-:S00]  /*6580*/  NOP ;  /* 0x0000000000007918 */ /* 0x000fc00000000000 */
[----:B------:R-:W-:-:S00]  /*6590*/  NOP ;  /* 0x0000000000007918 */ /* 0x000fc00000000000 */
[----:B------:R-:W-:-:S00]  /*65a0*/  NOP ;  /* 0x0000000000007918 */ /* 0x000fc00000000000 */
[----:B------:R-:W-:-:S00]  /*65b0*/  NOP ;  /* 0x0000000000007918 */ /* 0x000fc00000000000 */
[----:B------:R-:W-:-:S00]  /*65c0*/  NOP ;  /* 0x0000000000007918 */ /* 0x000fc00000000000 */
[----:B------:R-:W-:-:S00]  /*65d0*/  NOP ;  /* 0x0000000000007918 */ /* 0x000fc00000000000 */
[----:B------:R-:W-:-:S00]  /*65e0*/  NOP ;  /* 0x0000000000007918 */ /* 0x000fc00000000000 */
[----:B------:R-:W-:-:S00]  /*65f0*/  NOP ;  /* 0x0000000000007918 */ /* 0x000fc00000000000 */
.L_x_134:


//--------------------- .nv.global.init           --------------------------
	.section	.nv.global.init,"aw",@progbits
.nv.global.init:
	.type		$str$22,@object
	.size		$str$22,($str$23 - $str$22)
$str$22:
        /*0000*/ 	.byte	0x6b, 0x5f, 0x74, 0x69, 0x6c, 0x65, 0x5f, 0x63, 0x6f, 0x75, 0x6e, 0x74, 0x20, 0x3e, 0x3d, 0x20
        /*0010*/ 	.byte	0x31, 0x00
	.type		$str$23,@object
	.size		$str$23,(__unnamed_1 - $str$23)
$str$23:
        /*0012*/ 	.byte	0x2f, 0x74, 0x6d, 0x70, 0x2f, 0x63, 0x75, 0x74, 0x6c, 0x61, 0x73, 0x73, 0x5f, 0x73, 0x77, 0x65
        /*0022*/ 	.byte	0x65, 0x70, 0x5f, 0x73, 0x72, 0x63, 0x2f, 0x69, 0x6e, 0x63, 0x6c, 0x75, 0x64, 0x65, 0x2f, 0x63
        /*0032*/ 	.byte	0x75, 0x74, 0x6c, 0x61, 0x73, 0x73, 0x2f, 0x67, 0x65, 0x6d, 0x6d, 0x2f, 0x63, 0x6f, 0x6c, 0x6c
        /*0042*/ 	.byte	0x65, 0x63, 0x74, 0x69, 0x76, 0x65, 0x2f, 0x73, 0x6d, 0x39, 0x30, 0x5f, 0x6d, 0x6d, 0x61, 0x5f
        /*0052*/ 	.byte	0x74, 0x6d, 0x61, 0x5f, 0x67, 0x6d, 0x6d, 0x61, 0x5f, 0x73, 0x73, 0x5f, 0x77, 0x61, 0x72, 0x70
        /*0062*/ 	.byte	0x73, 0x70, 0x65, 0x63, 0x69, 0x61, 0x6c, 0x69, 0x7a, 0x65, 0x64, 0x2e, 0x68, 0x70, 0x70, 0x00
	.type		__unnamed_1,@object
	.size		__unnamed_1,(.L_0 - __unnamed_1)
__unnamed_1:
        /*0072*/ 	.byte	0x76, 0x6f, 0x69, 0x64, 0x20, 0x63, 0x75, 0x74, 0x6c, 0x61, 0x73, 0x73, 0x3a, 0x3a, 0x67, 0x65
        /* <DEDUP_REMOVED lines=176> */
        /*0b82*/ 	.byte	0x3a, 0x3a, 0x69, 0x64, 0x65, 0x6e, 0x74, 0x69, 0x74, 0x79, 0x5d, 0x00
.L_0:


//--------------------- .nv.shared._ZN7cutlass13device_kernelINS_4gemm6kernel13GemmUniversalIN4cute5tupleIJiiiiEEENS1_10collective13CollectiveMmaINS1_34MainloopSm90TmaGmmaWarpSpecializedILi6ENS5_IJNS4_1CILi1EEESB_SB_EEENS1_35KernelTmaWarpSpecializedCooperativeEEENS5_IJNSA_ILi128EEENSA_ILi64EEESG_EEENS_10tfloat32_tENS5_IJlSB_lEEESI_SJ_NS4_8TiledMMAINS4_8MMA_AtomIJNS4_4SM904GMMA29MMA_64x64x8_F32TF32TF32_SS_TNILNSN_7ScaleInE1ELSP_1EEEEEENS4_6LayoutINS5_IJNSA_ILi2EEESB_SB_EEENS5_IJSB_NSA_ILi0EEESV_EEEEENS5_IJNS4_10UnderscoreESY_SY_EEEEENS4_13SM90_TMA_LOADENS4_14ComposedLayoutINS4_7SwizzleILi3ELi4ELi3EEENS4_18smem_ptr_flag_bitsILi32EEENSS_INS5_IJNSA_ILi8EEENSA_ILi32EEEEEENS5_IJS18_SB_EEEEEEEvNS4_8identityES11_S1C_vS1D_EENS_8epilogue10collective6detail29Sm90TmaWarpSpecializedAdapterINS1G_15DefaultEpilogueISI_SJ_SJ_NS1F_6thread17LinearCombinationISI_Li1EffLNS1K_9ScaleType4KindE0ELNS_15FloatRoundStyleE2ESI_EENS1_15EpilogueDefaultEEEEEvvEEEEvNT_6ParamsE --------------------------
	.section	.nv.shared._ZN7cutlass13device_kernelINS_4gemm6kernel13GemmUniversalIN4cute5tupleIJiiiiEEENS1_10collective13CollectiveMmaINS1_34MainloopSm90TmaGmmaWarpSpecializedILi6ENS5_IJNS4_1CILi1EEESB_SB_EEENS1_35KernelTmaWarpSpecializedCooperativeEEENS5_IJNSA_ILi128EEENSA_ILi64EEESG_EEENS_10tfloat32_tENS5_IJlSB_lEEESI_SJ_NS4_8TiledMMAINS4_8MMA_AtomIJNS4_4SM904GMMA29MMA_64x64x8_F32TF32TF32_SS_TNILNSN_7ScaleInE1ELSP_1EEEEEENS4_6LayoutINS5_IJNSA_ILi2EEESB_SB_EEENS5_IJSB_NSA_ILi0EEESV_EEEEENS5_IJNS4_10UnderscoreESY_SY_EEEEENS4_13SM90_TMA_LOADENS4_14ComposedLayoutINS4_7SwizzleILi3ELi4ELi3EEENS4_18smem_ptr_flag_bitsILi32EEENSS_INS5_IJNSA_ILi8EEENSA_ILi32EEEEEENS5_IJS18_SB_EEEEEEEvNS4_8identityES11_S1C_vS1D_EENS_8epilogue10collective6detail29Sm90TmaWarpSpecializedAdapterINS1G_15DefaultEpilogueISI_SJ_SJ_NS1F_6thread17LinearCombinationISI_Li1EffLNS1K_9ScaleType4KindE0ELNS_15FloatRoundStyleE2ESI_EENS1_15EpilogueDefaultEEEEEvvEEEEvNT_6ParamsE,"aw",@nobits
	.sectionflags	@""
	.align	16
	.zero		1024


//--------------------- .nv.shared.reserved.0     --------------------------
	.section	.nv.shared.reserved.0,"aw",@nobits
	.weak		__nv_reservedSMEM_offset_0_alias
	.size		__nv_reservedSMEM_offset_0_alias, 0, 0
	.other		__nv_reservedSMEM_offset_0_alias,@"STO_CUDA_RESERVED_SHARED STV_DEFAULT"
__nv_reservedSMEM_offset_0_alias:
	.zero		0


//--------------------- .nv.global                --------------------------
	.section	.nv.global,"aw",@nobits
.nv.global:
	.type		_ZN40_INTERNAL_bda69d07_4_k_cu_5f6b82ce_289724cute1_E,@object
	.size		_ZN40_INTERNAL_bda69d07_4_k_cu_5f6b82ce_289724cute1_E,(_ZN40_INTERNAL_bda69d07_4_k_cu_5f6b82ce_289724cuda3std3__45__cpo6cbeginE - _ZN40_INTERNAL_bda69d07_4_k_cu_5f6b82ce_289724cute1_E)
_ZN40_INTERNAL_bda69d07_4_k_cu_5f6b82ce_289724cute1_E:
	.zero		1
	.type		_ZN40_INTERNAL_bda69d07_4_k_cu_5f6b82ce_289724cuda3std3__45__cpo6cbeginE,@object
	.size		_ZN40_INTERNAL_bda69d07_4_k_cu_5f6b82ce_289724cuda3std3__45__cpo6cbeginE,(_ZN40_INTERNAL_bda69d07_4_k_cu_5f6b82ce_289724cuda3std3__48in_placeE - _ZN40_INTERNAL_bda69d07_4_k_cu_5f6b82ce_289724cuda3std3__45__cpo6cbeginE)
_ZN40_INTERNAL_bda69d07_4_k_cu_5f6b82ce_289724cuda3std3__45__cpo6cbeginE:
	.zero		1
	.type		_ZN40_INTERNAL_bda69d07_4_k_cu_5f6b82ce_289724cuda3std3__48in_placeE,@object
	.size		_ZN40_INTERNAL_bda69d07_4_k_cu_5f6b82ce_289724cuda3std3__48in_placeE,(_ZN40_INTERNAL_bda69d07_4_k_cu_5f6b82ce_289724cuda3std6ranges3__45__cpo9iter_moveE - _ZN40_INTERNAL_bda69d07_4_k_cu_5f6b82ce_289724cuda3std3__48in_placeE)
_ZN40_INTERNAL_bda69d07_4_k_cu_5f6b82ce_289724cuda3std3__48in_placeE:
	.zero		1
	.type		_ZN40_INTERNAL_bda69d07_4_k_cu_5f6b82ce_289724cuda3std6ranges3__45__cpo9iter_moveE,@object
	.size		_ZN40_INTERNAL_bda69d07_4_k_cu_5f6b82ce_289724cuda3std6ranges3__45__cpo9iter_moveE,(_ZN40_INTERNAL_bda69d07_4_k_cu_5f6b82ce_289724cuda3std3__45__cpo5beginE - _ZN40_INTERNAL_bda69d07_4_k_cu_5f6b82ce_289724cuda3std6ranges3__45__cpo9iter_moveE)
_ZN40_INTERNAL_bda69d07_4_k_cu_5f6b82ce_289724cuda3std6ranges3__45__cpo9iter_moveE:
	.zero		1
	.type		_ZN40_INTERNAL_bda69d07_4_k_cu_5f6b82ce_289724cuda3std3__45__cpo5beginE,@object
	.size		_ZN40_INTERNAL_bda69d07_4_k_cu_5f6b82ce_289724cuda3std3__45__cpo5beginE,(_ZN40_INTERNAL_bda69d07_4_k_cu_5f6b82ce_289724cuda3std3__442_GLOBAL__N__bda69d07_4_k_cu_5f6b82ce_289726ignoreE - _ZN40_INTERNAL_bda69d07_4_k_cu_5f6b82ce_289724cuda3std3__45__cpo5beginE)
_ZN40_INTERNAL_bda69d07_4_k_cu_5f6b82ce_289724cuda3std3__45__cpo5beginE:
	.zero		1
	.type		_ZN40_INTERNAL_bda69d07_4_k_cu_5f6b82ce_289724cuda3std3__442_GLOBAL__N__bda69d07_4_k_cu_5f6b82ce_289726ignoreE,@object
	.size		_ZN40_INTERNAL_bda69d07_4_k_cu_5f6b82ce_289724cuda3std3__442_GLOBAL__N__bda69d07_4_k_cu_5f6b82ce_289726ignoreE,(_ZN40_INTERNAL_bda69d07_4_k_cu_5f6b82ce_289724cute7productE - _ZN40_INTERNAL_bda69d07_4_k_cu_5f6b82ce_289724cuda3std3__442_GLOBAL__N__bda69d07_4_k_cu_5f6b82ce_289726ignoreE)
_ZN40_INTERNAL_bda69d07_4_k_cu_5f6b82ce_289724cuda3std3__442_GLOBAL__N__bda69d07_4_k_cu_5f6b82ce_289726ignoreE:
	.zero		1
	.type		_ZN40_INTERNAL_bda69d07_4_k_cu_5f6b82ce_289724cute7productE,@object
	.size		_ZN40_INTERNAL_bda69d07_4_k_cu_5f6b82ce_289724cute7productE,(_ZN40_INTERNAL_bda69d07_4_k_cu_5f6b82ce_289724cuda3std3__45__cpo3endE - _ZN40_INTERNAL_bda69d07_4_k_cu_5f6b82ce_289724cute7productE)
_ZN40_INTERNAL_bda69d07_4_k_cu_5f6b82ce_289724cute7productE:
	.zero		1
	.type		_ZN40_INTERNAL_bda69d07_4_k_cu_5f6b82ce_289724cuda3std3__45__cpo3endE,@object
	.size		_ZN40_INTERNAL_bda69d07_4_k_cu_5f6b82ce_289724cuda3std3__45__cpo3endE,(_ZN40_INTERNAL_bda69d07_4_k_cu_5f6b82ce_289724cuda3std3__419piecewise_constructE - _ZN40_INTERNAL_bda69d07_4_k_cu_5f6b82ce_289724cuda3std3__45__cpo3endE)
_ZN40_INTERNAL_bda69d07_4_k_cu_5f6b82ce_289724cuda3std3__45__cpo3endE:
	.zero		1
	.type		_ZN40_INTERNAL_bda69d07_4_k_cu_5f6b82ce_289724cuda3std3__419piecewise_constructE,@object
	.size		_ZN40_INTERNAL_bda69d07_4_k_cu_5f6b82ce_289724cuda3std3__419piecewise_constructE,(_ZN40_INTERNAL_bda69d07_4_k_cu_5f6b82ce_289724cuda3std3__45__cpo4cendE - _ZN40_INTERNAL_bda69d07_4_k_cu_5f6b82ce_289724cuda3std3__419piecewise_constructE)
_ZN40_INTERNAL_bda69d07_4_k_cu_5f6b82ce_289724cuda3std3__419piecewise_constructE:
	.zero		1
	.type		_ZN40_INTERNAL_bda69d07_4_k_cu_5f6b82ce_289724cuda3std3__45__cpo4cendE,@object
	.size		_ZN40_INTERNAL_bda69d07_4_k_cu_5f6b82ce_289724cuda3std3__45__cpo4cendE,(_ZN40_INTERNAL_bda69d07_4_k_cu_5f6b82ce_289724cuda3std6ranges3__45__cpo4swapE - _ZN40_INTERNAL_bda69d07_4_k_cu_5f6b82ce_289724cuda3std3__45__cpo4cendE)
_ZN40_INTERNAL_bda69d07_4_k_cu_5f6b82ce_289724cuda3std3__45__cpo4cendE:
	.zero		1
	.type		_ZN40_INTERNAL_bda69d07_4_k_cu_5f6b82ce_289724cuda3std6ranges3__45__cpo4swapE,@object
	.size		_ZN40_INTERNAL_bda69d07_4_k_cu_5f6b82ce_289724cuda3std6ranges3__45__cpo4swapE,(.L_8 - _ZN40_INTERNAL_bda69d07_4_k_cu_5f6b82ce_289724cuda3std6ranges3__45__cpo4swapE)
_ZN40_INTERNAL_bda69d07_4_k_cu_5f6b82ce_289724cuda3std6ranges3__45__cpo4swapE:
	.zero		1
.L_8:


//--------------------- .nv.constant0._ZN7cutlass13device_kernelINS_4gemm6kernel13GemmUniversalIN4cute5tupleIJiiiiEEENS1_10collective13CollectiveMmaINS1_34MainloopSm90TmaGmmaWarpSpecializedILi6ENS5_IJNS4_1CILi1EEESB_SB_EEENS1_35KernelTmaWarpSpecializedCooperativeEEENS5_IJNSA_ILi128EEENSA_ILi64EEESG_EEENS_10tfloat32_tENS5_IJlSB_lEEESI_SJ_NS4_8TiledMMAINS4_8MMA_AtomIJNS4_4SM904GMMA29MMA_64x64x8_F32TF32TF32_SS_TNILNSN_7ScaleInE1ELSP_1EEEEEENS4_6LayoutINS5_IJNSA_ILi2EEESB_SB_EEENS5_IJSB_NSA_ILi0EEESV_EEEEENS5_IJNS4_10UnderscoreESY_SY_EEEEENS4_13SM90_TMA_LOADENS4_14ComposedLayoutINS4_7SwizzleILi3ELi4ELi3EEENS4_18smem_ptr_flag_bitsILi32EEENSS_INS5_IJNSA_ILi8EEENSA_ILi32EEEEEENS5_IJS18_SB_EEEEEEEvNS4_8identityES11_S1C_vS1D_EENS_8epilogue10collective6detail29Sm90TmaWarpSpecializedAdapterINS1G_15DefaultEpilogueISI_SJ_SJ_NS1F_6thread17LinearCombinationISI_Li1EffLNS1K_9ScaleType4KindE0ELNS_15FloatRoundStyleE2ESI_EENS1_15EpilogueDefaultEEEEEvvEEEEvNT_6ParamsE --------------------------
	.section	.nv.constant0._ZN7cutlass13device_kernelINS_4gemm6kernel13GemmUniversalIN4cute5tupleIJiiiiEEENS1_10collective13CollectiveMmaINS1_34MainloopSm90TmaGmmaWarpSpecializedILi6ENS5_IJNS4_1CILi1EEESB_SB_EEENS1_35KernelTmaWarpSpecializedCooperativeEEENS5_IJNSA_ILi128EEENSA_ILi64EEESG_EEENS_10tfloat32_tENS5_IJlSB_lEEESI_SJ_NS4_8TiledMMAINS4_8MMA_AtomIJNS4_4SM904GMMA29MMA_64x64x8_F32TF32TF32_SS_TNILNSN_7ScaleInE1ELSP_1EEEEEENS4_6LayoutINS5_IJNSA_ILi2EEESB_SB_EEENS5_IJSB_NSA_ILi0EEESV_EEEEENS5_IJNS4_10UnderscoreESY_SY_EEEEENS4_13SM90_TMA_LOADENS4_14ComposedLayoutINS4_7SwizzleILi3ELi4ELi3EEENS4_18smem_ptr_flag_bitsILi32EEENSS_INS5_IJNSA_ILi8EEENSA_ILi32EEEEEENS5_IJS18_SB_EEEEEEEvNS4_8identityES11_S1C_vS1D_EENS_8epilogue10collective6detail29Sm90TmaWarpSpecializedAdapterINS1G_15DefaultEpilogueISI_SJ_SJ_NS1F_6thread17LinearCombinationISI_Li1EffLNS1K_9ScaleType4KindE0ELNS_15FloatRoundStyleE2ESI_EENS1_15EpilogueDefaultEEEEEvvEEEEvNT_6ParamsE,"a",@progbits
	.sectionflags	@""
	.align	4
.nv.constant0._ZN7cutlass13device_kernelINS_4gemm6kernel13GemmUniversalIN4cute5tupleIJiiiiEEENS1_10collective13CollectiveMmaINS1_34MainloopSm90TmaGmmaWarpSpecializedILi6ENS5_IJNS4_1CILi1EEESB_SB_EEENS1_35KernelTmaWarpSpecializedCooperativeEEENS5_IJNSA_ILi128EEENSA_ILi64EEESG_EEENS_10tfloat32_tENS5_IJlSB_lEEESI_SJ_NS4_8TiledMMAINS4_8MMA_AtomIJNS4_4SM904GMMA29MMA_64x64x8_F32TF32TF32_SS_TNILNSN_7ScaleInE1ELSP_1EEEEEENS4_6LayoutINS5_IJNSA_ILi2EEESB_SB_EEENS5_IJSB_NSA_ILi0EEESV_EEEEENS5_IJNS4_10UnderscoreESY_SY_EEEEENS4_13SM90_TMA_LOADENS4_14ComposedLayoutINS4_7SwizzleILi3ELi4ELi3EEENS4_18smem_ptr_flag_bitsILi32EEENSS_INS5_IJNSA_ILi8EEENSA_ILi32EEEEEENS5_IJS18_SB_EEEEEEEvNS4_8identityES11_S1C_vS1D_EENS_8epilogue10collective6detail29Sm90TmaWarpSpecializedAdapterINS1G_15DefaultEpilogueISI_SJ_SJ_NS1F_6thread17LinearCombinationISI_Li1EffLNS1K_9ScaleType4KindE0ELNS_15FloatRoundStyleE2ESI_EENS1_15EpilogueDefaultEEEEEvvEEEEvNT_6ParamsE:
	.zero		1664


//--------------------- SYMBOLS --------------------------

	.type		.nv.reservedSmem.offset0,@object
	.size		.nv.reservedSmem.offset0,0x4
	.type		__assertfail,@function
